def matmul_kernel(
    a_ptr,
    b_ptr,
    c_ptr,
    M,
    N,
    K,
    stride_am,
    stride_ak,
    stride_bk,
    stride_bn,
    stride_cm,
    stride_cn,
    BLOCK_M: tl.constexpr,
    BLOCK_N: tl.constexpr,
    BLOCK_K: tl.constexpr,
    GROUP_M: tl.constexpr,
):
    pid = tl.program_id(axis=0)
    num_pid_m = tl.cdiv(M, BLOCK_M)
    num_pid_n = tl.cdiv(N, BLOCK_N)
    num_pid_in_group = GROUP_M * num_pid_n
    group_id = pid // num_pid_in_group
    first_pid_m = group_id * GROUP_M
    group_size_m = min(num_pid_m - first_pid_m, GROUP_M)
    pid_m = first_pid_m + ((pid % num_pid_in_group) % group_size_m)
    pid_n = (pid % num_pid_in_group) // group_size_m

    offs_am = (pid_m * BLOCK_M + tl.arange(0, BLOCK_M)) % M
    offs_bn = (pid_n * BLOCK_N + tl.arange(0, BLOCK_N)) % N
    offs_k = tl.arange(0, BLOCK_K)
    a_ptrs = a_ptr + offs_am[:, None] * stride_am + offs_k[None, :] * stride_ak
    b_ptrs = b_ptr + offs_k[:, None] * stride_bk + offs_bn[None, :] * stride_bn

    acc = tl.zeros((BLOCK_M, BLOCK_N), dtype=tl.float32)
    for kk in range(0, tl.cdiv(K, BLOCK_K)):
        a = tl.load(a_ptrs, mask=offs_k[None, :] < K - kk * BLOCK_K, other=0.0)
        b = tl.load(b_ptrs, mask=offs_k[:, None] < K - kk * BLOCK_K, other=0.0)
        acc = tl.dot(a, b, acc)
        a_ptrs += BLOCK_K * stride_ak
        b_ptrs += BLOCK_K * stride_bk

    c = acc.to(c_ptr.dtype.element_ty)
    offs_cm = pid_m * BLOCK_M + tl.arange(0, BLOCK_M)
    offs_cn = pid_n * BLOCK_N + tl.arange(0, BLOCK_N)
    c_ptrs = c_ptr + offs_cm[:, None] * stride_cm + offs_cn[None, :] * stride_cn
    mask = (offs_cm[:, None] < M) & (offs_cn[None, :] < N)
    tl.store(c_ptrs, c, mask=mask)

# config = {"BLOCK_K": 32, "BLOCK_M": 128, "BLOCK_N": 128, "GROUP_M": 8, "arch": "sm_90", "dtype": "fp8e5m2", "num_ctas": 4, "num_stages": 3, "num_warps": 4}
# arch = sm_90


// ===== COMPILED SASS (sm_90a) =====

	.target	sm_90a

	.elftype	@"ET_EXEC"


//--------------------- .note.nv.tkinfo           --------------------------
	.section	.note.nv.tkinfo,"",@"SHT_NOTE"
	.sectionflags	@"SHF_NOTE_NV_TKINFO"
	.tkinfo
        /*0018*/ 	.word	0x00000002
        /*0030*/ 	.string	""
        /*0030*/ 	.string	"ptxas"
        /*0030*/ 	.string	"Cuda compilation tools, release 13.0, V13.0.88"
        /*0030*/ 	.string	"Build cuda_13.0.r13.0/compiler.36424714_0"
        /*0030*/ 	.string	"-v  -suppress-debug-info  -lineinfo  -arch sm_90a "



//--------------------- .note.nv.cuinfo           --------------------------
	.section	.note.nv.cuinfo,"",@"SHT_NOTE"
	.sectionflags	@"SHF_NOTE_NV_CUINFO"
        /*0018*/ 	.short	0x0002
        /*001a*/ 	.short	0x005a
        /*001c*/ 	.short	0x0082
	.zero		2


//--------------------- .nv.info                  --------------------------
	.section	.nv.info,"",@"SHT_CUDA_INFO"
	.align	4


	//----- nvinfo : EIATTR_REGCOUNT
	.align		4
        /*0000*/ 	.byte	0x04, 0x2f
        /*0002*/ 	.short	(.L_1 - .L_0)
	.align		4
.L_0:
        /*0004*/ 	.word	index@(matmul_kernel)
        /*0008*/ 	.word	0x00000080


	//----- nvinfo : EIATTR_FRAME_SIZE
	.align		4
.L_1:
        /*000c*/ 	.byte	0x04, 0x11
        /*000e*/ 	.short	(.L_3 - .L_2)
	.align		4
.L_2:
        /*0010*/ 	.word	index@(matmul_kernel)
        /*0014*/ 	.word	0x00000000


	//----- nvinfo : EIATTR_MIN_STACK_SIZE
	.align		4
.L_3:
        /*0018*/ 	.byte	0x04, 0x12
        /*001a*/ 	.short	(.L_5 - .L_4)
	.align		4
.L_4:
        /*001c*/ 	.word	index@(matmul_kernel)
        /*0020*/ 	.word	0x00000000
.L_5:


//--------------------- .nv.compat                --------------------------
	.section	.nv.compat,"",@"SHT_CUDA_COMPAT_INFO"
	.align	4
        /*0000*/ 	.byte	0x02, 0x09, 0x01, 0x00, 0x02, 0x02, 0x04, 0x00, 0x02, 0x05, 0x05, 0x00, 0x03, 0x07, 0x01, 0x01
        /*0010*/ 	.byte	0x02, 0x03, 0x00, 0x00, 0x02, 0x06, 0x01, 0x00, 0x04, 0x0b, 0x08, 0x00, 0x00, 0x00, 0x00, 0x00
        /*0020*/ 	.byte	0x00, 0x00, 0x00, 0x00


//--------------------- .nv.info.matmul_kernel    --------------------------
	.section	.nv.info.matmul_kernel,"",@"SHT_CUDA_INFO"
	.sectionflags	@""
	.align	4


	//----- nvinfo : EIATTR_CUDA_API_VERSION
	.align		4
        /*0000*/ 	.byte	0x04, 0x37
        /*0002*/ 	.short	(.L_7 - .L_6)
.L_6:
        /*0004*/ 	.word	0x00000082


	//----- nvinfo : EIATTR_KPARAM_INFO
	.align		4
.L_7:
        /*0008*/ 	.byte	0x04, 0x17
        /*000a*/ 	.short	(.L_9 - .L_8)
.L_8:
        /*000c*/ 	.word	0x00000000
        /*0010*/ 	.short	0x000d
        /*0012*/ 	.short	0x0048
        /*0014*/ 	.byte	0x00, 0xf4, 0x21, 0x00


	//----- nvinfo : EIATTR_KPARAM_INFO
	.align		4
.L_9:
        /*0018*/ 	.byte	0x04, 0x17
        /*001a*/ 	.short	(.L_11 - .L_10)
.L_10:
        /*001c*/ 	.word	0x00000000
        /*0020*/ 	.short	0x000c
        /*0022*/ 	.short	0x0040
        /*0024*/ 	.byte	0x00, 0xf4, 0x21, 0x00


	//----- nvinfo : EIATTR_KPARAM_INFO
	.align		4
.L_11:
        /*0028*/ 	.byte	0x04, 0x17
        /*002a*/ 	.short	(.L_13 - .L_12)
.L_12:
        /*002c*/ 	.word	0x00000000
        /*0030*/ 	.short	0x000b
        /*0032*/ 	.short	0x0038
        /*0034*/ 	.byte	0x00, 0xf0, 0x11, 0x00


	//----- nvinfo : EIATTR_KPARAM_INFO
	.align		4
.L_13:
        /*0038*/ 	.byte	0x04, 0x17
        /*003a*/ 	.short	(.L_15 - .L_14)
.L_14:
        /*003c*/ 	.word	0x00000000
        /*0040*/ 	.short	0x000a
        /*0042*/ 	.short	0x0034
        /*0044*/ 	.byte	0x00, 0xf0, 0x11, 0x00


	//----- nvinfo : EIATTR_KPARAM_INFO
	.align		4
.L_15:
        /*0048*/ 	.byte	0x04, 0x17
        /*004a*/ 	.short	(.L_17 - .L_16)
.L_16:
        /*004c*/ 	.word	0x00000000
        /*0050*/ 	.short	0x0009
        /*0052*/ 	.short	0x0030
        /*0054*/ 	.byte	0x00, 0xf0, 0x11, 0x00


	//----- nvinfo : EIATTR_KPARAM_INFO
	.align		4
.L_17:
        /*0058*/ 	.byte	0x04, 0x17
        /*005a*/ 	.short	(.L_19 - .L_18)
.L_18:
        /*005c*/ 	.word	0x00000000
        /*0060*/ 	.short	0x0008
        /*0062*/ 	.short	0x002c
        /*0064*/ 	.byte	0x00, 0xf0, 0x11, 0x00


	//----- nvinfo : EIATTR_KPARAM_INFO
	.align		4
.L_19:
        /*0068*/ 	.byte	0x04, 0x17
        /*006a*/ 	.short	(.L_21 - .L_20)
.L_20:
        /*006c*/ 	.word	0x00000000
        /*0070*/ 	.short	0x0007
        /*0072*/ 	.short	0x0028
        /*0074*/ 	.byte	0x00, 0xf0, 0x11, 0x00


	//----- nvinfo : EIATTR_KPARAM_INFO
	.align		4
.L_21:
        /*0078*/ 	.byte	0x04, 0x17
        /*007a*/ 	.short	(.L_23 - .L_22)
.L_22:
        /*007c*/ 	.word	0x00000000
        /*0080*/ 	.short	0x0006
        /*0082*/ 	.short	0x0024
        /*0084*/ 	.byte	0x00, 0xf0, 0x11, 0x00


	//----- nvinfo : EIATTR_KPARAM_INFO
	.align		4
.L_23:
        /*0088*/ 	.byte	0x04, 0x17
        /*008a*/ 	.short	(.L_25 - .L_24)
.L_24:
        /*008c*/ 	.word	0x00000000
        /*0090*/ 	.short	0x0005
        /*0092*/ 	.short	0x0020
        /*0094*/ 	.byte	0x00, 0xf0, 0x11, 0x00


	//----- nvinfo : EIATTR_KPARAM_INFO
	.align		4
.L_25:
        /*0098*/ 	.byte	0x04, 0x17
        /*009a*/ 	.short	(.L_27 - .L_26)
.L_26:
        /*009c*/ 	.word	0x00000000
        /*00a0*/ 	.short	0x0004
        /*00a2*/ 	.short	0x001c
        /*00a4*/ 	.byte	0x00, 0xf0, 0x11, 0x00


	//----- nvinfo : EIATTR_KPARAM_INFO
	.align		4
.L_27:
        /*00a8*/ 	.byte	0x04, 0x17
        /*00aa*/ 	.short	(.L_29 - .L_28)
.L_28:
        /*00ac*/ 	.word	0x00000000
        /*00b0*/ 	.short	0x0003
        /*00b2*/ 	.short	0x0018
        /*00b4*/ 	.byte	0x00, 0xf0, 0x11, 0x00


	//----- nvinfo : EIATTR_KPARAM_INFO
	.align		4
.L_29:
        /*00b8*/ 	.byte	0x04, 0x17
        /*00ba*/ 	.short	(.L_31 - .L_30)
.L_30:
        /*00bc*/ 	.word	0x00000000
        /*00c0*/ 	.short	0x0002
        /*00c2*/ 	.short	0x0010
        /*00c4*/ 	.byte	0x00, 0xf4, 0x21, 0x00


	//----- nvinfo : EIATTR_KPARAM_INFO
	.align		4
.L_31:
        /*00c8*/ 	.byte	0x04, 0x17
        /*00ca*/ 	.short	(.L_33 - .L_32)
.L_32:
        /*00cc*/ 	.word	0x00000000
        /*00d0*/ 	.short	0x0001
        /*00d2*/ 	.short	0x0008
        /*00d4*/ 	.byte	0x00, 0xf4, 0x21, 0x00


	//----- nvinfo : EIATTR_KPARAM_INFO
	.align		4
.L_33:
        /*00d8*/ 	.byte	0x04, 0x17
        /*00da*/ 	.short	(.L_35 - .L_34)
.L_34:
        /*00dc*/ 	.word	0x00000000
        /*00e0*/ 	.short	0x0000
        /*00e2*/ 	.short	0x0000
        /*00e4*/ 	.byte	0x00, 0xf4, 0x21, 0x00


	//----- nvinfo : EIATTR_EXPLICIT_CLUSTER
	.align		4
.L_35:
        /*00e8*/ 	.byte	0x01, 0x3e
	.zero		2


	//----- nvinfo : EIATTR_CTA_PER_CLUSTER
	.align		4
        /*00ec*/ 	.byte	0x04, 0x3d
        /*00ee*/ 	.short	(.L_37 - .L_36)
.L_36:
        /*00f0*/ 	.word	0x00000004
        /*00f4*/ 	.word	0x00000001
        /*00f8*/ 	.word	0x00000001


	//----- nvinfo : EIATTR_SPARSE_MMA_MASK
	.align		4
.L_37:
        /*00fc*/ 	.byte	0x03, 0x50
        /*00fe*/ 	.short	0x0000


	//----- nvinfo : EIATTR_MAXREG_COUNT
	.align		4
        /*0100*/ 	.byte	0x03, 0x1b
        /*0102*/ 	.short	0x00ff


	//----- nvinfo : EIATTR_NUM_BARRIERS
	.align		4
        /*0104*/ 	.byte	0x02, 0x4c
        /*0106*/ 	.byte	0x01
	.zero		1


	//----- nvinfo : EIATTR_MERCURY_ISA_VERSION
	.align		4
        /*0108*/ 	.byte	0x03, 0x5f
        /*010a*/ 	.short	0x0101


	//----- nvinfo : EIATTR_EXIT_INSTR_OFFSETS
	.align		4
        /*010c*/ 	.byte	0x04, 0x1c
        /*010e*/ 	.short	(.L_39 - .L_38)


	//   ....[0]....
.L_38:
        /*0110*/ 	.word	0x00004330


	//   ....[1]....
        /*0114*/ 	.word	0x00004350


	//----- nvinfo : EIATTR_REQNTID
	.align		4
.L_39:
        /*0118*/ 	.byte	0x04, 0x10
        /*011a*/ 	.short	(.L_41 - .L_40)
.L_40:
        /*011c*/ 	.word	0x00000080
        /*0120*/ 	.word	0x00000001
        /*0124*/ 	.word	0x00000001


	//----- nvinfo : EIATTR_CBANK_PARAM_SIZE
	.align		4
.L_41:
        /*0128*/ 	.byte	0x03, 0x19
        /*012a*/ 	.short	0x0050


	//----- nvinfo : EIATTR_PARAM_CBANK
	.align		4
        /*012c*/ 	.byte	0x04, 0x0a
        /*012e*/ 	.short	(.L_43 - .L_42)
	.align		4
.L_42:
        /*0130*/ 	.word	index@(.nv.constant0.matmul_kernel)
        /*0134*/ 	.short	0x0210
        /*0136*/ 	.short	0x0050


	//----- nvinfo : EIATTR_SW_WAR
	.align		4
.L_43:
        /*0138*/ 	.byte	0x04, 0x36
        /*013a*/ 	.short	(.L_45 - .L_44)
.L_44:
        /*013c*/ 	.word	0x00000008
.L_45:


//--------------------- .nv.callgraph             --------------------------
	.section	.nv.callgraph,"",@"SHT_CUDA_CALLGRAPH"
	.align	4
	.sectionentsize	8
	.align		4
        /*0000*/ 	.word	0x00000000
	.align		4
        /*0004*/ 	.word	0xffffffff
	.align		4
        /*0008*/ 	.word	0x00000000
	.align		4
        /*000c*/ 	.word	0xfffffffe
	.align		4
        /*0010*/ 	.word	0x00000000
	.align		4
        /*0014*/ 	.word	0xfffffffd
	.align		4
        /*0018*/ 	.word	0x00000000
	.align		4
        /*001c*/ 	.word	0xfffffffc


//--------------------- .text.matmul_kernel       --------------------------
	.section	.text.matmul_kernel,"ax",@progbits
	.align	128
        .global         matmul_kernel
        .type           matmul_kernel,@function
        .size           matmul_kernel,(.L_x_4 - matmul_kernel)
        .other          matmul_kernel,@"STO_CUDA_ENTRY STV_DEFAULT"
matmul_kernel:
.text.matmul_kernel:
[----:B------:R-:W0:Y:S08]  /*0000*/  LDC R1, c[0x0][0x28] ;  /* 0x00000a00ff017b82 */ /* 0x000e300000000800 */
[----:B------:R-:W1:Y:S01]  /*0010*/  LDC.64 R14, c[0x0][0x228] ;  /* 0x00008a00ff0e7b82 */ /* 0x000e620000000a00 */
[----:B------:R-:W-:Y:S01]  /*0020*/  UMOV UR5, 0x400 ;  /* 0x0000040000057882 */ /* 0x000fe20000000000 */
[----:B------:R-:W-:Y:S01]  /*0030*/  ULDC.64 UR12, c[0x0][0x208] ;  /* 0x00008200000c7ab9 */ /* 0x000fe20000000a00 */
[----:B------:R-:W-:-:S05]  /*0040*/  ULDC UR10, c[0x0][0x230] ;  /* 0x00008c00000a7ab9 */ /* 0x000fca0000000800 */
[----:B------:R-:W2:Y:S08]  /*0050*/  S2UR UR4, SR_CTAID.X ;  /* 0x00000000000479c3 */ /* 0x000eb00000002500 */
[----:B------:R-:W3:Y:S01]  /*0060*/  LDC R62, c[0x0][0x230] ;  /* 0x00008c00ff3e7b82 */ /* 0x000ee20000000800 */
[----:B-1----:R-:W-:-:S07]  /*0070*/  VIADD R0, R15, 0x7f ;  /* 0x0000007f0f007836 */ /* 0x002fce0000000000 */
[----:B------:R-:W1:Y:S01]  /*0080*/  S2UR UR9, SR_CgaCtaId ;  /* 0x00000000000979c3 */ /* 0x000e620000008800 */
[----:B------:R-:W-:Y:S02]  /*0090*/  SHF.R.S32.HI R3, RZ, 0x1f, R0 ;  /* 0x0000001fff037819 */ /* 0x000fe40000011400 */
[----:B--2---:R-:W-:Y:S01]  /*00a0*/  I2FP.F32.U32 R5, UR4 ;  /* 0x0000000400057c45 */ /* 0x004fe20008201000 */
[----:B------:R-:W-:Y:S01]  /*00b0*/  ULDC UR4, c[0x0][0x150] ;  /* 0x0000540000047ab9 */ /* 0x000fe20000000800 */
[----:B------:R-:W-:-:S03]  /*00c0*/  LEA.HI R3, R3, R0, RZ, 0x7 ;  /* 0x0000000003037211 */ /* 0x000fc600078f38ff */
[----:B------:R-:W-:Y:S01]  /*00d0*/  FMUL R5, R5, UR4 ;  /* 0x0000000405057c20 */ /* 0x000fe20008400000 */
[----:B------:R-:W-:Y:S01]  /*00e0*/  SHF.R.S32.HI R3, RZ, 0x7, R3 ;  /* 0x00000007ff037819 */ /* 0x000fe20000011403 */
[----:B---3--:R-:W-:-:S04]  /*00f0*/  VIADD R62, R62, 0x1f ;  /* 0x0000001f3e3e7836 */ /* 0x008fc80000000000 */
[----:B------:R-:W-:Y:S01]  /*0100*/  IMAD.SHL.U32 R4, R3, 0x8, RZ ;  /* 0x0000000803047824 */ /* 0x000fe200078e00ff */
[----:B------:R-:W2:Y:S04]  /*0110*/  F2I.U32.TRUNC.NTZ R5, R5 ;  /* 0x0000000500057305 */ /* 0x000ea8000020f000 */
[----:B------:R-:W-:Y:S01]  /*0120*/  IABS R7, R4 ;  /* 0x0000000400077213 */ /* 0x000fe20000000000 */
[----:B-1----:R-:W-:Y:S02]  /*0130*/  USHF.L.U32 UR4, UR9, 0x5, URZ ;  /* 0x0000000509047899 */ /* 0x002fe4000800063f */
[----:B------:R-:W-:Y:S01]  /*0140*/  ULEA UR8, UR9, UR5, 0x18 ;  /* 0x0000000509087291 */ /* 0x000fe2000f8ec03f */
[----:B------:R-:W1:Y:S01]  /*0150*/  I2F.RP R0, R7 ;  /* 0x0000000700007306 */ /* 0x000e620000209400 */
[----:B--2---:R-:W-:-:S07]  /*0160*/  IABS R11, R5 ;  /* 0x00000005000b7213 */ /* 0x004fce0000000000 */
[----:B-1----:R-:W1:Y:S02]  /*0170*/  MUFU.RCP R0, R0 ;  /* 0x0000000000007308 */ /* 0x002e640000001000 */
[----:B-1----:R-:W-:Y:S01]  /*0180*/  VIADD R2, R0, 0xffffffe ;  /* 0x0ffffffe00027836 */ /* 0x002fe20000000000 */
[----:B------:R-:W-:-:S05]  /*0190*/  IABS R0, R4 ;  /* 0x0000000400007213 */ /* 0x000fca0000000000 */
[----:B------:R1:W2:Y:S01]  /*01a0*/  F2I.FTZ.U32.TRUNC.NTZ R3, R2 ;  /* 0x0000000200037305 */ /* 0x0002a2000021f000 */
[----:B------:R-:W-:Y:S02]  /*01b0*/  IMAD.MOV R0, RZ, RZ, -R0 ;  /* 0x000000ffff007224 */ /* 0x000fe400078e0a00 */
[----:B-1----:R-:W-:Y:S02]  /*01c0*/  IMAD.MOV.U32 R2, RZ, RZ, RZ ;  /* 0x000000ffff027224 */ /* 0x002fe400078e00ff */
[----:B--2---:R-:W-:-:S04]  /*01d0*/  IMAD.MOV R6, RZ, RZ, -R3 ;  /* 0x000000ffff067224 */ /* 0x004fc800078e0a03 */
[----:B------:R-:W-:-:S04]  /*01e0*/  IMAD R9, R6, R7, RZ ;  /* 0x0000000706097224 */ /* 0x000fc800078e02ff */
[----:B------:R-:W-:-:S06]  /*01f0*/  IMAD.HI.U32 R2, R3, R9, R2 ;  /* 0x0000000903027227 */ /* 0x000fcc00078e0002 */
[----:B------:R-:W-:-:S04]  /*0200*/  IMAD.HI.U32 R2, R2, R11, RZ ;  /* 0x0000000b02027227 */ /* 0x000fc800078e00ff */
[----:B------:R-:W-:-:S05]  /*0210*/  IMAD R0, R2, R0, R11 ;  /* 0x0000000002007224 */ /* 0x000fca00078e020b */
[----:B------:R-:W-:-:S13]  /*0220*/  ISETP.GT.U32.AND P1, PT, R7, R0, PT ;  /* 0x000000000700720c */ /* 0x000fda0003f24070 */
[----:B------:R-:W-:Y:S02]  /*0230*/  @!P1 IMAD.IADD R0, R0, 0x1, -R7 ;  /* 0x0000000100009824 */ /* 0x000fe400078e0a07 */
[----:B------:R-:W-:Y:S01]  /*0240*/  @!P1 VIADD R2, R2, 0x1 ;  /* 0x0000000102029836 */ /* 0x000fe20000000000 */
[----:B------:R-:W-:Y:S02]  /*0250*/  ISETP.NE.AND P1, PT, R4, RZ, PT ;  /* 0x000000ff0400720c */ /* 0x000fe40003f25270 */
[----:B------:R-:W-:Y:S02]  /*0260*/  ISETP.GE.U32.AND P0, PT, R0, R7, PT ;  /* 0x000000070000720c */ /* 0x000fe40003f06070 */
[----:B------:R-:W-:-:S04]  /*0270*/  LOP3.LUT R0, R5, R4, RZ, 0x3c, !PT ;  /* 0x0000000405007212 */ /* 0x000fc800078e3cff */
[----:B------:R-:W-:Y:S01]  /*0280*/  ISETP.GE.AND P2, PT, R0, RZ, PT ;  /* 0x000000ff0000720c */ /* 0x000fe20003f46270 */
[----:B------:R-:W-:-:S05]  /*0290*/  VIADD R0, R14, 0x7f ;  /* 0x0000007f0e007836 */ /* 0x000fca0000000000 */
[----:B------:R-:W-:Y:S01]  /*02a0*/  SHF.R.S32.HI R3, RZ, 0x1f, R0 ;  /* 0x0000001fff037819 */ /* 0x000fe20000011400 */
[----:B------:R-:W-:-:S03]  /*02b0*/  @P0 VIADD R2, R2, 0x1 ;  /* 0x0000000102020836 */ /* 0x000fc60000000000 */
[----:B------:R-:W-:-:S03]  /*02c0*/  LEA.HI R3, R3, R0, RZ, 0x7 ;  /* 0x0000000003037211 */ /* 0x000fc600078f38ff */
[----:B------:R-:W-:Y:S01]  /*02d0*/  @!P2 IMAD.MOV R2, RZ, RZ, -R2 ;  /* 0x000000ffff02a224 */ /* 0x000fe200078e0a02 */
[----:B------:R-:W-:-:S05]  /*02e0*/  @!P1 LOP3.LUT R2, RZ, R4, RZ, 0x33, !PT ;  /* 0x00000004ff029212 */ /* 0x000fca00078e33ff */
[----:B------:R-:W-:Y:S02]  /*02f0*/  IMAD.SHL.U32 R8, R2, 0x8, RZ ;  /* 0x0000000802087824 */ /* 0x000fe400078e00ff */
[----:B------:R-:W-:-:S03]  /*0300*/  IMAD.MOV R2, RZ, RZ, -R2 ;  /* 0x000000ffff027224 */ /* 0x000fc600078e0a02 */
[----:B------:R-:W-:Y:S01]  /*0310*/  LEA.HI.SX32 R3, R3, -R8, 0x19 ;  /* 0x8000000803037211 */ /* 0x000fe200078fcaff */
[----:B------:R-:W-:Y:S02]  /*0320*/  IMAD R10, R4, R2, R5 ;  /* 0x00000002040a7224 */ /* 0x000fe400078e0205 */
[----:B------:R-:W-:Y:S01]  /*0330*/  IMAD.MOV.U32 R2, RZ, RZ, RZ ;  /* 0x000000ffff027224 */ /* 0x000fe200078e00ff */
[----:B------:R-:W-:-:S04]  /*0340*/  VIMNMX R9, R3, 0x8, PT ;  /* 0x0000000803097848 */ /* 0x000fc80003fe0100 */
[-C--:B------:R-:W-:Y:S02]  /*0350*/  IABS R6, R9.reuse ;  /* 0x0000000900067213 */ /* 0x080fe40000000000 */
[----:B------:R-:W-:Y:S02]  /*0360*/  IABS R4, R9 ;  /* 0x0000000900047213 */ /* 0x000fe40000000000 */
[----:B------:R-:W1:Y:S08]  /*0370*/  I2F.RP R0, R6 ;  /* 0x0000000600007306 */ /* 0x000e700000209400 */
[----:B-1----:R-:W1:Y:S02]  /*0380*/  MUFU.RCP R0, R0 ;  /* 0x0000000000007308 */ /* 0x002e640000001000 */
[----:B-1----:R-:W-:-:S02]  /*0390*/  VIADD R3, R0, 0xffffffe ;  /* 0x0ffffffe00037836 */ /* 0x002fc40000000000 */
[----:B------:R-:W1:Y:S04]  /*03a0*/  S2R R0, SR_TID.X ;  /* 0x0000000000007919 */ /* 0x000e680000002100 */
[----:B------:R-:W2:Y:S02]  /*03b0*/  F2I.FTZ.U32.TRUNC.NTZ R3, R3 ;  /* 0x0000000300037305 */ /* 0x000ea4000021f000 */
[----:B--2---:R-:W-:-:S04]  /*03c0*/  IMAD.MOV R7, RZ, RZ, -R3 ;  /* 0x000000ffff077224 */ /* 0x004fc800078e0a03 */
[----:B------:R-:W-:Y:S01]  /*03d0*/  IMAD.MOV.U32 R5, RZ, RZ, R7 ;  /* 0x000000ffff057224 */ /* 0x000fe200078e0007 */
[----:B------:R-:W-:-:S03]  /*03e0*/  IABS R7, R10 ;  /* 0x0000000a00077213 */ /* 0x000fc60000000000 */
[----:B------:R-:W-:-:S04]  /*03f0*/  IMAD R5, R5, R6, RZ ;  /* 0x0000000605057224 */ /* 0x000fc800078e02ff */
[----:B------:R-:W-:Y:S01]  /*0400*/  IMAD.HI.U32 R2, R3, R5, R2 ;  /* 0x0000000503027227 */ /* 0x000fe200078e0002 */
[----:B-1----:R-:W-:-:S03]  /*0410*/  SHF.R.U32.HI R5, RZ, 0x6, R0 ;  /* 0x00000006ff057819 */ /* 0x002fc60000011600 */
[----:B------:R-:W-:Y:S02]  /*0420*/  IMAD.MOV R3, RZ, RZ, -R4 ;  /* 0x000000ffff037224 */ /* 0x000fe400078e0a04 */
[----:B------:R-:W-:-:S04]  /*0430*/  IMAD.HI.U32 R2, R2, R7, RZ ;  /* 0x0000000702027227 */ /* 0x000fc800078e00ff */
[----:B------:R-:W-:-:S05]  /*0440*/  IMAD R3, R2, R3, R7 ;  /* 0x0000000302037224 */ /* 0x000fca00078e0207 */
[----:B------:R-:W-:-:S13]  /*0450*/  ISETP.GT.U32.AND P1, PT, R6, R3, PT ;  /* 0x000000030600720c */ /* 0x000fda0003f24070 */
[----:B------:R-:W-:Y:S02]  /*0460*/  @!P1 IMAD.IADD R3, R3, 0x1, -R6 ;  /* 0x0000000103039824 */ /* 0x000fe400078e0a06 */
[----:B------:R-:W-:Y:S01]  /*0470*/  @!P1 VIADD R2, R2, 0x1 ;  /* 0x0000000102029836 */ /* 0x000fe20000000000 */
[----:B------:R-:W-:Y:S02]  /*0480*/  ISETP.NE.AND P1, PT, R9, RZ, PT ;  /* 0x000000ff0900720c */ /* 0x000fe40003f25270 */
[----:B------:R-:W-:Y:S01]  /*0490*/  ISETP.GE.U32.AND P0, PT, R3, R6, PT ;  /* 0x000000060300720c */ /* 0x000fe20003f06070 */
[----:B------:R-:W-:Y:S01]  /*04a0*/  IMAD.U32 R6, RZ, RZ, UR4 ;  /* 0x00000004ff067e24 */ /* 0x000fe2000f8e00ff */
[----:B------:R-:W-:Y:S01]  /*04b0*/  LOP3.LUT R3, R10, R9, RZ, 0x3c, !PT ;  /* 0x000000090a037212 */ /* 0x000fe200078e3cff */
[----:B------:R-:W-:-:S03]  /*04c0*/  USHF.L.U32 UR4, UR9, 0x6, URZ ;  /* 0x0000000609047899 */ /* 0x000fc6000800063f */
[----:B------:R-:W-:Y:S01]  /*04d0*/  ISETP.GE.AND P2, PT, R3, RZ, PT ;  /* 0x000000ff0300720c */ /* 0x000fe20003f46270 */
[----:B------:R-:W-:Y:S01]  /*04e0*/  ULOP3.LUT UR4, UR4, 0x40, URZ, 0xc0, !UPT ;  /* 0x0000004004047892 */ /* 0x000fe2000f8ec03f */
[----:B------:R-:W-:-:S04]  /*04f0*/  LOP3.LUT R3, R0, 0x3f, RZ, 0xc0, !PT ;  /* 0x0000003f00037812 */ /* 0x000fc800078ec0ff */
[----:B------:R-:W-:Y:S01]  /*0500*/  LOP3.LUT R3, R3, 0x40, R6, 0xf8, !PT ;  /* 0x0000004003037812 */ /* 0x000fe200078ef806 */
[----:B------:R-:W-:Y:S01]  /*0510*/  @P0 VIADD R2, R2, 0x1 ;  /* 0x0000000102020836 */ /* 0x000fe20000000000 */
[----:B------:R-:W-:-:S03]  /*0520*/  ISETP.GT.AND P0, PT, R62, 0x1f, PT ;  /* 0x0000001f3e00780c */ /* 0x000fc60003f04270 */
[----:B------:R-:W-:-:S04]  /*0530*/  IMAD.MOV.U32 R4, RZ, RZ, R2 ;  /* 0x000000ffff047224 */ /* 0x000fc800078e0002 */
[----:B------:R-:W-:Y:S01]  /*0540*/  @!P2 IMAD.MOV R4, RZ, RZ, -R4 ;  /* 0x000000ffff04a224 */ /* 0x000fe200078e0a04 */
[----:B------:R-:W-:-:S05]  /*0550*/  @!P1 LOP3.LUT R4, RZ, R9, RZ, 0x33, !PT ;  /* 0x00000009ff049212 */ /* 0x000fca00078e33ff */
[----:B------:R-:W-:Y:S02]  /*0560*/  IMAD.MOV R2, RZ, RZ, -R4 ;  /* 0x000000ffff027224 */ /* 0x000fe400078e0a04 */
[----:B------:R-:W-:Y:S02]  /*0570*/  IMAD.SHL.U32 R4, R4, 0x80, RZ ;  /* 0x0000008004047824 */ /* 0x000fe400078e00ff */
[----:B------:R-:W-:-:S04]  /*0580*/  IMAD R2, R9, R2, R10 ;  /* 0x0000000209027224 */ /* 0x000fc800078e020a */
[----:B------:R-:W-:-:S04]  /*0590*/  IMAD.IADD R2, R8, 0x1, R2 ;  /* 0x0000000108027824 */ /* 0x000fc800078e0202 */
[----:B------:R-:W-:Y:S01]  /*05a0*/  IMAD R2, R2, 0x80, R3 ;  /* 0x0000008002027824 */ /* 0x000fe200078e0203 */
[----:B------:R-:W-:Y:S01]  /*05b0*/  SGXT.U32 R3, R5, 0x1 ;  /* 0x000000010503781a */ /* 0x000fe20000000000 */
[----:B0-----:R-:W-:Y:S06]  /*05c0*/  @P0 BRA `(.L_x_0) ;  /* 0x0000000000480947 */ /* 0x001fec0003800000 */
[----:B------:R-:W-:Y:S01]  /*05d0*/  IMAD.SHL.U32 R5, R0, 0x20, RZ ;  /* 0x0000002000057824 */ /* 0x000fe200078e00ff */
[----:B------:R-:W-:Y:S02]  /*05e0*/  CS2R R24, SRZ ;  /* 0x0000000000187805 */ /* 0x000fe4000001ff00 */
[----:B------:R-:W-:Y:S02]  /*05f0*/  CS2R R26, SRZ ;  /* 0x00000000001a7805 */ /* 0x000fe4000001ff00 */
[----:B------:R-:W-:Y:S02]  /*0600*/  CS2R R28, SRZ ;  /* 0x00000000001c7805 */ /* 0x000fe4000001ff00 */
[----:B------:R-:W-:Y:S02]  /*0610*/  CS2R R30, SRZ ;  /* 0x00000000001e7805 */ /* 0x000fe4000001ff00 */
[----:B------:R-:W-:Y:S02]  /*0620*/  CS2R R32, SRZ ;  /* 0x0000000000207805 */ /* 0x000fe4000001ff00 */
[----:B------:R-:W-:-:S02]  /*0630*/  CS2R R34, SRZ ;  /* 0x0000000000227805 */ /* 0x000fc4000001ff00 */
        /* <DEDUP_REMOVED lines=9> */
[----:B------:R-:W-:Y:S01]  /*06d0*/  CS2R R54, SRZ ;  /* 0x0000000000367805 */ /* 0x000fe2000001ff00 */
[----:B------:R-:W-:Y:S06]  /*06e0*/  BRA `(.L_x_1) ;  /* 0x0000002400c07947 */ /* 0x000fec0003800000 */
.L_x_0:
[----:B------:R-:W-:Y:S01]  /*06f0*/  IABS R27, R14 ;  /* 0x0000000e001b7213 */ /* 0x000fe20000000000 */
[----:B------:R-:W-:Y:S01]  /*0700*/  ULDC.64 UR16, c[0x0][0x218] ;  /* 0x0000860000107ab9 */ /* 0x000fe20000000a00 */
[----:B------:R-:W-:Y:S01]  /*0710*/  IABS R6, R15 ;  /* 0x0000000f00067213 */ /* 0x000fe20000000000 */
[----:B------:R-:W-:Y:S01]  /*0720*/  ULDC UR5, c[0x0][0x234] ;  /* 0x00008d0000057ab9 */ /* 0x000fe20000000800 */
[----:B------:R-:W0:Y:S01]  /*0730*/  I2F.RP R12, R27 ;  /* 0x0000001b000c7306 */ /* 0x000e220000209400 */
[----:B------:R-:W-:Y:S01]  /*0740*/  SHF.R.U32.HI R7, RZ, 0x5, R0 ;  /* 0x00000005ff077819 */ /* 0x000fe20000011600 */
[----:B------:R-:W-:Y:S01]  /*0750*/  ULDC.64 UR14, c[0x0][0x210] ;  /* 0x00008400000e7ab9 */ /* 0x000fe20000000a00 */
[----:B------:R-:W-:Y:S01]  /*0760*/  ISETP.GE.AND P6, PT, R2, RZ, PT ;  /* 0x000000ff0200720c */ /* 0x000fe20003fc6270 */
[----:B------:R-:W-:Y:S01]  /*0770*/  ULDC UR6, c[0x0][0x23c] ;  /* 0x00008f0000067ab9 */ /* 0x000fe20000000800 */
[----:B------:R-:W-:Y:S02]  /*0780*/  SGXT.U32 R7, R7, 0x2 ;  /* 0x000000020707781a */ /* 0x000fe40000000000 */
[----:B------:R-:W-:-:S02]  /*0790*/  CS2R R42, SRZ ;  /* 0x00000000002a7805 */ /* 0x000fc4000001ff00 */
[----:B------:R-:W-:Y:S01]  /*07a0*/  ISETP.NE.AND P1, PT, R14, RZ, PT ;  /* 0x000000ff0e00720c */ /* 0x000fe20003f25270 */
[----:B------:R-:W1:Y:S01]  /*07b0*/  I2F.RP R5, R6 ;  /* 0x0000000600057306 */ /* 0x000e620000209400 */
[----:B------:R-:W-:Y:S01]  /*07c0*/  LOP3.LUT R7, R4, UR4, R7, 0xfe, !PT ;  /* 0x0000000404077c12 */ /* 0x000fe2000f8efe07 */
[----:B------:R-:W-:Y:S01]  /*07d0*/  ULDC UR4, c[0x0][0x240] ;  /* 0x0000900000047ab9 */ /* 0x000fe20000000800 */
[----:B------:R-:W-:Y:S02]  /*07e0*/  SHF.R.S32.HI R41, RZ, 0x2, R0 ;  /* 0x00000002ff297819 */ /* 0x000fe40000011400 */
[----:B------:R-:W-:Y:S02]  /*07f0*/  CS2R R44, SRZ ;  /* 0x00000000002c7805 */ /* 0x000fe4000001ff00 */
[----:B------:R-:W-:Y:S02]  /*0800*/  LOP3.LUT R18, R7, 0x38, RZ, 0xfc, !PT ;  /* 0x0000003807127812 */ /* 0x000fe400078efcff */
[----:B------:R-:W-:-:S02]  /*0810*/  CS2R R46, SRZ ;  /* 0x00000000002e7805 */ /* 0x000fc4000001ff00 */
[C---:B------:R-:W-:Y:S01]  /*0820*/  LOP3.LUT R22, R7.reuse, 0x2c, RZ, 0xfc, !PT ;  /* 0x0000002c07167812 */ /* 0x040fe200078efcff */
[----:B0-----:R-:W0:Y:S01]  /*0830*/  MUFU.RCP R12, R12 ;  /* 0x0000000c000c7308 */ /* 0x001e220000001000 */
[----:B------:R-:W-:Y:S02]  /*0840*/  IABS R17, R18 ;  /* 0x0000001200117213 */ /* 0x000fe40000000000 */
[----:B------:R-:W-:Y:S02]  /*0850*/  CS2R R48, SRZ ;  /* 0x0000000000307805 */ /* 0x000fe4000001ff00 */
[----:B------:R-:W-:Y:S02]  /*0860*/  LOP3.LUT R26, R7, 0x24, RZ, 0xfc, !PT ;  /* 0x00000024071a7812 */ /* 0x000fe400078efcff */
[----:B------:R-:W-:Y:S02]  /*0870*/  CS2R R50, SRZ ;  /* 0x0000000000327805 */ /* 0x000fe4000001ff00 */
[----:B------:R-:W-:-:S02]  /*0880*/  IABS R21, R22 ;  /* 0x0000001600157213 */ /* 0x000fc40000000000 */
[----:B------:R-:W-:Y:S02]  /*0890*/  CS2R R52, SRZ ;  /* 0x0000000000347805 */ /* 0x000fe4000001ff00 */
[----:B------:R-:W-:Y:S01]  /*08a0*/  IABS R25, R26 ;  /* 0x0000001a00197213 */ /* 0x000fe20000000000 */
[----:B-1----:R-:W1:Y:S01]  /*08b0*/  MUFU.RCP R5, R5 ;  /* 0x0000000500057308 */ /* 0x002e620000001000 */
[----:B------:R-:W-:Y:S02]  /*08c0*/  ISETP.GE.AND P4, PT, R18, RZ, PT ;  /* 0x000000ff1200720c */ /* 0x000fe40003f86270 */
[----:B------:R-:W-:Y:S02]  /*08d0*/  CS2R R54, SRZ ;  /* 0x0000000000367805 */ /* 0x000fe4000001ff00 */
[C---:B------:R-:W-:Y:S01]  /*08e0*/  LOP3.LUT R24, R7.reuse, 0x28, RZ, 0xfc, !PT ;  /* 0x0000002807187812 */ /* 0x040fe200078efcff */
[----:B------:R-:W-:Y:S01]  /*08f0*/  USHF.L.U32 UR11, UR6, 0x5, URZ ;  /* 0x00000005060b7899 */ /* 0x000fe2000800063f */
[----:B------:R-:W-:-:S02]  /*0900*/  LOP3.LUT R28, R7, 0x1c, RZ, 0xfc, !PT ;  /* 0x0000001c071c7812 */ /* 0x000fc400078efcff */
[----:B------:R-:W-:Y:S01]  /*0910*/  IABS R23, R24 ;  /* 0x0000001800177213 */ /* 0x000fe20000000000 */
[----:B0-----:R-:W-:Y:S01]  /*0920*/  VIADD R10, R12, 0xffffffe ;  /* 0x0ffffffe0c0a7836 */ /* 0x001fe20000000000 */
[C---:B------:R-:W-:Y:S02]  /*0930*/  LOP3.LUT R12, R7.reuse, 0x3c, RZ, 0xfc, !PT ;  /* 0x0000003c070c7812 */ /* 0x040fe400078efcff */
[C---:B------:R-:W-:Y:S01]  /*0940*/  LOP3.LUT R30, R7.reuse, 0x18, RZ, 0xfc, !PT ;  /* 0x00000018071e7812 */ /* 0x040fe200078efcff */
[----:B------:R0:W2:Y:S01]  /*0950*/  F2I.FTZ.U32.TRUNC.NTZ R11, R10 ;  /* 0x0000000a000b7305 */ /* 0x0000a2000021f000 */
[----:B------:R-:W-:Y:S02]  /*0960*/  ISETP.GE.AND P2, PT, R12, RZ, PT ;  /* 0x000000ff0c00720c */ /* 0x000fe40003f46270 */
[----:B------:R-:W-:Y:S01]  /*0970*/  LOP3.LUT R32, R7, 0x14, RZ, 0xfc, !PT ;  /* 0x0000001407207812 */ /* 0x000fe200078efcff */
[----:B-1----:R-:W-:Y:S01]  /*0980*/  VIADD R8, R5, 0xffffffe ;  /* 0x0ffffffe05087836 */ /* 0x002fe20000000000 */
[----:B------:R-:W-:-:S02]  /*0990*/  LOP3.LUT R34, R7, 0x10, RZ, 0xfc, !PT ;  /* 0x0000001007227812 */ /* 0x000fc400078efcff */
[----:B------:R-:W-:Y:S01]  /*09a0*/  IABS R29, R32 ;  /* 0x00000020001d7213 */ /* 0x000fe20000000000 */
[----:B------:R1:W3:Y:S01]  /*09b0*/  F2I.FTZ.U32.TRUNC.NTZ R9, R8 ;  /* 0x0000000800097305 */ /* 0x0002e2000021f000 */
[----:B0-----:R-:W-:Y:S01]  /*09c0*/  IMAD.MOV.U32 R10, RZ, RZ, RZ ;  /* 0x000000ffff0a7224 */ /* 0x001fe200078e00ff */
[C---:B------:R-:W-:Y:S02]  /*09d0*/  LOP3.LUT R36, R7.reuse, 0xc, RZ, 0xfc, !PT ;  /* 0x0000000c07247812 */ /* 0x040fe400078efcff */
[C---:B------:R-:W-:Y:S02]  /*09e0*/  LOP3.LUT R38, R7.reuse, 0x8, RZ, 0xfc, !PT ;  /* 0x0000000807267812 */ /* 0x040fe400078efcff */
[----:B------:R-:W-:Y:S01]  /*09f0*/  IABS R31, R34 ;  /* 0x00000022001f7213 */ /* 0x000fe20000000000 */
[----:B--2---:R-:W-:Y:S01]  /*0a00*/  IMAD.MOV R16, RZ, RZ, -R11 ;  /* 0x000000ffff107224 */ /* 0x004fe200078e0a0b */
[----:B------:R-:W-:Y:S01]  /*0a10*/  LOP3.LUT R40, R7, 0x4, RZ, 0xfc, !PT ;  /* 0x0000000407287812 */ /* 0x000fe200078efcff */
[----:B-1----:R-:W-:Y:S01]  /*0a20*/  IMAD.MOV.U32 R8, RZ, RZ, RZ ;  /* 0x000000ffff087224 */ /* 0x002fe200078e00ff */
[----:B------:R-:W-:Y:S01]  /*0a30*/  IABS R39, R7 ;  /* 0x0000000700277213 */ /* 0x000fe20000000000 */
[----:B------:R-:W-:Y:S01]  /*0a40*/  IMAD R5, R16, R27, RZ ;  /* 0x0000001b10057224 */ /* 0x000fe200078e02ff */
[----:B------:R-:W-:-:S02]  /*0a50*/  IABS R16, R2 ;  /* 0x0000000200107213 */ /* 0x000fc40000000000 */
[----:B------:R-:W-:Y:S01]  /*0a60*/  IABS R33, R36 ;  /* 0x0000002400217213 */ /* 0x000fe20000000000 */
[----:B------:R-:W-:Y:S01]  /*0a70*/  IMAD.HI.U32 R10, R11, R5, R10 ;  /* 0x000000050b0a7227 */ /* 0x000fe200078e000a */
[----:B------:R-:W-:Y:S02]  /*0a80*/  IABS R35, R38 ;  /* 0x0000002600237213 */ /* 0x000fe40000000000 */
[----:B------:R-:W-:Y:S01]  /*0a90*/  IABS R37, R40 ;  /* 0x0000002800257213 */ /* 0x000fe20000000000 */
[----:B---3--:R-:W-:Y:S01]  /*0aa0*/  IMAD.MOV R13, RZ, RZ, -R9 ;  /* 0x000000ffff0d7224 */ /* 0x008fe200078e0a09 */
[----:B------:R-:W-:Y:S01]  /*0ab0*/  SGXT R41, R41, 0x1 ;  /* 0x000000012929781a */ /* 0x000fe20000000200 */
[----:B------:R-:W-:Y:S01]  /*0ac0*/  IMAD.HI.U32 R11, R10, R16, RZ ;  /* 0x000000100a0b7227 */ /* 0x000fe200078e00ff */
[C---:B------:R-:W-:Y:S02]  /*0ad0*/  LOP3.LUT R61, R0.reuse, 0x1f, RZ, 0xc0, !PT ;  /* 0x0000001f003d7812 */ /* 0x040fe400078ec0ff */
[C---:B------:R-:W-:Y:S01]  /*0ae0*/  LEA.HI R58, R0.reuse, 0x1e, RZ, 0x1a ;  /* 0x0000001e003a7811 */ /* 0x040fe200078fd0ff */
[----:B------:R-:W-:Y:S01]  /*0af0*/  IMAD.MOV R11, RZ, RZ, -R11 ;  /* 0x000000ffff0b7224 */ /* 0x000fe200078e0a0b */
[----:B------:R-:W-:Y:S01]  /*0b00*/  LEA.HI R57, R0, 0xe, RZ, 0x1a ;  /* 0x0000000e00397811 */ /* 0x000fe200078fd0ff */
[----:B------:R-:W-:Y:S01]  /*0b10*/  IMAD R5, R13, R6, RZ ;  /* 0x000000060d057224 */ /* 0x000fe200078e02ff */
[----:B------:R-:W-:Y:S01]  /*0b20*/  IABS R13, R12 ;  /* 0x0000000c000d7213 */ /* 0x000fe20000000000 */
[----:B------:R-:W-:Y:S01]  /*0b30*/  IMAD R16, R27, R11, R16 ;  /* 0x0000000b1b107224 */ /* 0x000fe200078e0210 */
[----:B------:R-:W-:Y:S01]  /*0b40*/  LOP3.LUT R11, R7, 0x30, RZ, 0xfc, !PT ;  /* 0x00000030070b7812 */ /* 0x000fe200078efcff */
[----:B------:R-:W-:Y:S01]  /*0b50*/  IMAD.HI.U32 R8, R9, R5, R8 ;  /* 0x0000000509087227 */ /* 0x000fe200078e0008 */
[----:B------:R-:W-:-:S02]  /*0b60*/  SHF.R.S32.HI R5, RZ, 0x1f, R62 ;  /* 0x0000001fff057819 */ /* 0x000fc4000001143e */
[----:B------:R-:W-:Y:S01]  /*0b70*/  ISETP.GT.U32.AND P0, PT, R27, R16, PT ;  /* 0x000000101b00720c */ /* 0x000fe20003f04070 */
[----:B------:R-:W-:Y:S01]  /*0b80*/  IMAD R61, R61, UR6, RZ ;  /* 0x000000063d3d7c24 */ /* 0x000fe2000f8e02ff */
[----:B------:R-:W-:Y:S01]  /*0b90*/  LEA.HI R62, R5, R62, RZ, 0x5 ;  /* 0x0000003e053e7211 */ /* 0x000fe200078f28ff */
[C---:B------:R-:W-:Y:S01]  /*0ba0*/  IMAD.HI.U32 R9, R8.reuse, R13, RZ ;  /* 0x0000000d08097227 */ /* 0x040fe200078e00ff */
[----:B------:R-:W-:Y:S02]  /*0bb0*/  IABS R19, R11 ;  /* 0x0000000b00137213 */ /* 0x000fe40000000000 */
[----:B------:R-:W-:Y:S01]  /*0bc0*/  ISETP.GE.AND P3, PT, R11, RZ, PT ;  /* 0x000000ff0b00720c */ /* 0x000fe20003f66270 */
[----:B------:R-:W-:Y:S01]  /*0bd0*/  IMAD.HI.U32 R10, R8, R17, RZ ;  /* 0x00000011080a7227 */ /* 0x000fe200078e00ff */
[----:B------:R-:W-:Y:S02]  /*0be0*/  LOP3.LUT R56, R3, 0x1c, RZ, 0xfc, !PT ;  /* 0x0000001c03387812 */ /* 0x000fe400078efcff */
[----:B------:R-:W-:Y:S01]  /*0bf0*/  LOP3.LUT R60, R0, 0x7f, RZ, 0xc0, !PT ;  /* 0x0000007f003c7812 */ /* 0x000fe200078ec0ff */
[----:B------:R-:W-:Y:S01]  /*0c00*/  IMAD.MOV R9, RZ, RZ, -R9 ;  /* 0x000000ffff097224 */ /* 0x000fe200078e0a09 */
[----:B------:R-:W-:Y:S01]  /*0c10*/  SHF.R.S32.HI R62, RZ, 0x5, R62 ;  /* 0x00000005ff3e7819 */ /* 0x000fe2000001143e */
[----:B------:R-:W-:Y:S01]  /*0c20*/  IMAD.MOV R10, RZ, RZ, -R10 ;  /* 0x000000ffff0a7224 */ /* 0x000fe200078e0a0a */
[----:B------:R-:W-:Y:S01]  /*0c30*/  LOP3.LUT R59, R60, 0x10, RZ, 0x3c, !PT ;  /* 0x000000103c3b7812 */ /* 0x000fe200078e3cff */
[----:B------:R-:W-:-:S02]  /*0c40*/  IMAD R5, R6, R9, R13 ;  /* 0x0000000906057224 */ /* 0x000fc400078e020d */
[----:B------:R-:W-:Y:S01]  /*0c50*/  IMAD R9, R6, R10, R17 ;  /* 0x0000000a06097224 */ /* 0x000fe200078e0211 */
[----:B------:R-:W-:Y:S01]  /*0c60*/  LOP3.LUT R10, R7, 0x34, RZ, 0xfc, !PT ;  /* 0x00000034070a7812 */ /* 0x000fe200078efcff */
[----:B------:R-:W-:Y:S02]  /*0c70*/  @!P0 IMAD.IADD R16, R16, 0x1, -R27 ;  /* 0x0000000110108824 */ /* 0x000fe400078e0a1b */
[C---:B------:R-:W-:Y:S01]  /*0c80*/  IMAD.HI.U32 R11, R8.reuse, R19, RZ ;  /* 0x00000013080b7227 */ /* 0x040fe200078e00ff */
[----:B------:R-:W-:Y:S02]  /*0c90*/  IABS R17, R10 ;  /* 0x0000000a00117213 */ /* 0x000fe40000000000 */
[----:B------:R-:W-:Y:S01]  /*0ca0*/  ISETP.GT.U32.AND P0, PT, R27, R16, PT ;  /* 0x000000101b00720c */ /* 0x000fe20003f04070 */
[----:B------:R-:W-:Y:S01]  /*0cb0*/  IMAD.HI.U32 R12, R8, R21, RZ ;  /* 0x00000015080c7227 */ /* 0x000fe200078e00ff */
[----:B------:R-:W-:-:S03]  /*0cc0*/  ISETP.GE.AND P5, PT, R10, RZ, PT ;  /* 0x000000ff0a00720c */ /* 0x000fc60003fa6270 */
[----:B------:R-:W-:-:S04]  /*0cd0*/  IMAD.HI.U32 R10, R8, R17, RZ ;  /* 0x00000011080a7227 */ /* 0x000fc800078e00ff */
[----:B------:R-:W-:Y:S02]  /*0ce0*/  IMAD.MOV R18, RZ, RZ, -R10 ;  /* 0x000000ffff127224 */ /* 0x000fe400078e0a0a */
[----:B------:R-:W-:-:S04]  /*0cf0*/  IMAD.HI.U32 R13, R8, R25, RZ ;  /* 0x00000019080d7227 */ /* 0x000fc800078e00ff */
[----:B------:R-:W-:Y:S02]  /*0d00*/  IMAD.MOV R20, RZ, RZ, -R11 ;  /* 0x000000ffff147224 */ /* 0x000fe400078e0a0b */
[----:B------:R-:W-:Y:S02]  /*0d10*/  IMAD.MOV R12, RZ, RZ, -R12 ;  /* 0x000000ffff0c7224 */ /* 0x000fe400078e0a0c */
[----:B------:R-:W-:Y:S02]  /*0d20*/  IMAD R11, R6, R18, R17 ;  /* 0x00000012060b7224 */ /* 0x000fe400078e0211 */
[----:B------:R-:W-:Y:S01]  /*0d30*/  @!P0 IMAD.IADD R16, R16, 0x1, -R27 ;  /* 0x0000000110108824 */ /* 0x000fe200078e0a1b */
[C---:B------:R-:W-:Y:S01]  /*0d40*/  ISETP.GT.U32.AND P0, PT, R6.reuse, R5, PT ;  /* 0x000000050600720c */ /* 0x040fe20003f04070 */
[----:B------:R-:W-:Y:S01]  /*0d50*/  IMAD.MOV R18, RZ, RZ, -R13 ;  /* 0x000000ffff127224 */ /* 0x000fe200078e0a0d */
[----:B------:R-:W-:Y:S01]  /*0d60*/  IABS R27, R30 ;  /* 0x0000001e001b7213 */ /* 0x000fe20000000000 */
[----:B------:R-:W-:-:S02]  /*0d70*/  IMAD R17, R6, R12, R21 ;  /* 0x0000000c06117224 */ /* 0x000fc400078e0215 */
[----:B------:R-:W-:Y:S01]  /*0d80*/  IMAD R21, R6, R18, R25 ;  /* 0x0000001206157224 */ /* 0x000fe200078e0219 */
[----:B------:R-:W-:Y:S01]  /*0d90*/  IABS R25, R28 ;  /* 0x0000001c00197213 */ /* 0x000fe20000000000 */
[----:B------:R-:W-:Y:S02]  /*0da0*/  IMAD.MOV.U32 R18, RZ, RZ, R16 ;  /* 0x000000ffff127224 */ /* 0x000fe400078e0010 */
[----:B------:R-:W-:-:S04]  /*0db0*/  IMAD.HI.U32 R10, R8, R23, RZ ;  /* 0x00000017080a7227 */ /* 0x000fc800078e00ff */
[----:B------:R-:W-:Y:S01]  /*0dc0*/  @!P6 IMAD.MOV R18, RZ, RZ, -R18 ;  /* 0x000000ffff12e224 */ /* 0x000fe200078e0a12 */
[C---:B------:R-:W-:Y:S01]  /*0dd0*/  ISETP.GT.U32.AND P6, PT, R6.reuse, R9, PT ;  /* 0x000000090600720c */ /* 0x040fe20003fc4070 */
[----:B------:R-:W-:Y:S01]  /*0de0*/  @!P0 IMAD.IADD R5, R5, 0x1, -R6 ;  /* 0x0000000105058824 */ /* 0x000fe200078e0a06 */
[----:B------:R-:W-:Y:S01]  /*0df0*/  @!P1 LOP3.LUT R18, RZ, R14, RZ, 0x33, !PT ;  /* 0x0000000eff129212 */ /* 0x000fe200078e33ff */
[----:B------:R-:W-:Y:S01]  /*0e00*/  IMAD.MOV R10, RZ, RZ, -R10 ;  /* 0x000000ffff0a7224 */ /* 0x000fe200078e0a0a */
[C---:B------:R-:W-:Y:S01]  /*0e10*/  ISETP.GT.U32.AND P0, PT, R6.reuse, R11, PT ;  /* 0x0000000b0600720c */ /* 0x040fe20003f04070 */
[C---:B------:R-:W-:Y:S01]  /*0e20*/  IMAD R13, R6.reuse, R20, R19 ;  /* 0x00000014060d7224 */ /* 0x040fe200078e0213 */
[C---:B------:R-:W-:Y:S01]  /*0e30*/  ISETP.GT.U32.AND P1, PT, R6.reuse, R5, PT ;  /* 0x000000050600720c */ /* 0x040fe20003f24070 */
[----:B------:R-:W-:Y:S01]  /*0e40*/  IMAD R19, R6, R10, R23 ;  /* 0x0000000a06137224 */ /* 0x000fe200078e0217 */
[----:B------:R-:W-:Y:S01]  /*0e50*/  LOP3.LUT R20, R7, 0x20, RZ, 0xfc, !PT ;  /* 0x0000002007147812 */ /* 0x000fe200078efcff */
[----:B------:R-:W-:-:S03]  /*0e60*/  IMAD.HI.U32 R12, R8, R25, RZ ;  /* 0x00000019080c7227 */ /* 0x000fc600078e00ff */
[----:B------:R-:W-:Y:S01]  /*0e70*/  IABS R23, R20 ;  /* 0x0000001400177213 */ /* 0x000fe20000000000 */
[----:B------:R-:W-:Y:S02]  /*0e80*/  @!P6 IMAD.IADD R9, R9, 0x1, -R6 ;  /* 0x000000010909e824 */ /* 0x000fe400078e0a06 */
[----:B------:R-:W-:Y:S02]  /*0e90*/  IMAD.MOV R12, RZ, RZ, -R12 ;  /* 0x000000ffff0c7224 */ /* 0x000fe400078e0a0c */
[--C-:B------:R-:W-:Y:S01]  /*0ea0*/  @!P0 IMAD.IADD R11, R11, 0x1, -R6.reuse ;  /* 0x000000010b0b8824 */ /* 0x100fe200078e0a06 */
[C---:B------:R-:W-:Y:S01]  /*0eb0*/  ISETP.GT.U32.AND P6, PT, R6.reuse, R9, PT ;  /* 0x000000090600720c */ /* 0x040fe20003fc4070 */
[----:B------:R-:W-:Y:S01]  /*0ec0*/  @!P1 IMAD.IADD R5, R5, 0x1, -R6 ;  /* 0x0000000105059824 */ /* 0x000fe200078e0a06 */
[C---:B------:R-:W-:Y:S01]  /*0ed0*/  ISETP.GT.U32.AND P1, PT, R6.reuse, R13, PT ;  /* 0x0000000d0600720c */ /* 0x040fe20003f24070 */
[C---:B------:R-:W-:Y:S01]  /*0ee0*/  IMAD R25, R6.reuse, R12, R25 ;  /* 0x0000000c06197224 */ /* 0x040fe200078e0219 */
[----:B------:R-:W-:Y:S01]  /*0ef0*/  ISETP.GT.U32.AND P0, PT, R6, R19, PT ;  /* 0x000000130600720c */ /* 0x000fe20003f04070 */
[----:B------:R-:W-:-:S04]  /*0f00*/  IMAD.HI.U32 R10, R8, R23, RZ ;  /* 0x00000017080a7227 */ /* 0x000fc800078e00ff */
[----:B------:R-:W-:-:S04]  /*0f10*/  IMAD.HI.U32 R14, R8, R27, RZ ;  /* 0x0000001b080e7227 */ /* 0x000fc800078e00ff */
[--C-:B------:R-:W-:Y:S01]  /*0f20*/  @!P6 IMAD.IADD R9, R9, 0x1, -R6.reuse ;  /* 0x000000010909e824 */ /* 0x100fe200078e0a06 */
[C---:B------:R-:W-:Y:S01]  /*0f30*/  ISETP.GT.U32.AND P6, PT, R6.reuse, R17, PT ;  /* 0x000000110600720c */ /* 0x040fe20003fc4070 */
[--C-:B------:R-:W-:Y:S01]  /*0f40*/  @!P1 IMAD.IADD R13, R13, 0x1, -R6.reuse ;  /* 0x000000010d0d9824 */ /* 0x100fe200078e0a06 */
[C---:B------:R-:W-:Y:S01]  /*0f50*/  ISETP.GT.U32.AND P1, PT, R6.reuse, R21, PT ;  /* 0x000000150600720c */ /* 0x040fe20003f24070 */
[----:B------:R-:W-:Y:S01]  /*0f60*/  @!P0 IMAD.IADD R19, R19, 0x1, -R6 ;  /* 0x0000000113138824 */ /* 0x000fe200078e0a06 */
[C---:B------:R-:W-:Y:S01]  /*0f70*/  ISETP.GT.U32.AND P0, PT, R6.reuse, R25, PT ;  /* 0x000000190600720c */ /* 0x040fe20003f04070 */
[----:B------:R-:W-:Y:S02]  /*0f80*/  IMAD.MOV R10, RZ, RZ, -R10 ;  /* 0x000000ffff0a7224 */ /* 0x000fe400078e0a0a */
[----:B------:R-:W-:Y:S02]  /*0f90*/  IMAD.MOV R14, RZ, RZ, -R14 ;  /* 0x000000ffff0e7224 */ /* 0x000fe400078e0a0e */
[----:B------:R-:W-:-:S02]  /*0fa0*/  IMAD R23, R6, R10, R23 ;  /* 0x0000000a06177224 */ /* 0x000fc400078e0217 */
[C---:B------:R-:W-:Y:S02]  /*0fb0*/  IMAD R27, R6.reuse, R14, R27 ;  /* 0x0000000e061b7224 */ /* 0x040fe400078e021b */
[--C-:B------:R-:W-:Y:S01]  /*0fc0*/  @!P6 IMAD.IADD R17, R17, 0x1, -R6.reuse ;  /* 0x000000011111e824 */ /* 0x100fe200078e0a06 */
[C---:B------:R-:W-:Y:S01]  /*0fd0*/  ISETP.GT.U32.AND P6, PT, R6.reuse, R23, PT ;  /* 0x000000170600720c */ /* 0x040fe20003fc4070 */
[--C-:B------:R-:W-:Y:S01]  /*0fe0*/  @!P1 IMAD.IADD R21, R21, 0x1, -R6.reuse ;  /* 0x0000000115159824 */ /* 0x100fe200078e0a06 */
[C---:B------:R-:W-:Y:S01]  /*0ff0*/  ISETP.GT.U32.AND P1, PT, R6.reuse, R27, PT ;  /* 0x0000001b0600720c */ /* 0x040fe20003f24070 */
[----:B------:R-:W-:Y:S01]  /*1000*/  @!P0 IMAD.IADD R25, R25, 0x1, -R6 ;  /* 0x0000000119198824 */ /* 0x000fe200078e0a06 */
[----:B------:R-:W-:Y:S01]  /*1010*/  ISETP.GT.U32.AND P0, PT, R6, R13, PT ;  /* 0x0000000d0600720c */ /* 0x000fe20003f04070 */
[----:B------:R-:W-:-:S04]  /*1020*/  IMAD.HI.U32 R16, R8, R29, RZ ;  /* 0x0000001d08107227 */ /* 0x000fc800078e00ff */
[----:B------:R-:W-:Y:S02]  /*1030*/  IMAD.MOV R16, RZ, RZ, -R16 ;  /* 0x000000ffff107224 */ /* 0x000fe400078e0a10 */
[----:B------:R-:W-:-:S04]  /*1040*/  IMAD.HI.U32 R10, R8, R31, RZ ;  /* 0x0000001f080a7227 */ /* 0x000fc800078e00ff */
[----:B------:R-:W-:Y:S02]  /*1050*/  IMAD R29, R6, R16, R29 ;  /* 0x00000010061d7224 */ /* 0x000fe400078e021d */
[----:B------:R-:W-:-:S04]  /*1060*/  IMAD.HI.U32 R12, R8, R33, RZ ;  /* 0x00000021080c7227 */ /* 0x000fc800078e00ff */
[----:B------:R-:W-:-:S04]  /*1070*/  IMAD.HI.U32 R14, R8, R35, RZ ;  /* 0x00000023080e7227 */ /* 0x000fc800078e00ff */
[----:B------:R-:W-:-:S04]  /*1080*/  IMAD.HI.U32 R16, R8, R39, RZ ;  /* 0x0000002708107227 */ /* 0x000fc800078e00ff */
[----:B------:R-:W-:Y:S02]  /*1090*/  IMAD.MOV R10, RZ, RZ, -R10 ;  /* 0x000000ffff0a7224 */ /* 0x000fe400078e0a0a */
[----:B------:R-:W-:Y:S01]  /*10a0*/  @!P6 IMAD.IADD R23, R23, 0x1, -R6 ;  /* 0x000000011717e824 */ /* 0x000fe200078e0a06 */
[----:B------:R-:W-:Y:S01]  /*10b0*/  ISETP.GT.U32.AND P6, PT, R6, R11, PT ;  /* 0x0000000b0600720c */ /* 0x000fe20003fc4070 */
[----:B------:R-:W-:-:S04]  /*10c0*/  IMAD.HI.U32 R8, R8, R37, RZ ;  /* 0x0000002508087227 */ /* 0x000fc800078e00ff */
[C---:B------:R-:W-:Y:S02]  /*10d0*/  IMAD R31, R6.reuse, R10, R31 ;  /* 0x0000000a061f7224 */ /* 0x040fe400078e021f */
[--C-:B------:R-:W-:Y:S01]  /*10e0*/  @!P1 IMAD.IADD R27, R27, 0x1, -R6.reuse ;  /* 0x000000011b1b9824 */ /* 0x100fe200078e0a06 */
[C---:B------:R-:W-:Y:S01]  /*10f0*/  ISETP.GT.U32.AND P1, PT, R6.reuse, R17, PT ;  /* 0x000000110600720c */ /* 0x040fe20003f24070 */
[----:B------:R-:W-:Y:S01]  /*1100*/  @!P0 IMAD.IADD R13, R13, 0x1, -R6 ;  /* 0x000000010d0d8824 */ /* 0x000fe200078e0a06 */
[----:B------:R-:W-:Y:S01]  /*1110*/  ISETP.GT.U32.AND P0, PT, R6, R19, PT ;  /* 0x000000130600720c */ /* 0x000fe20003f04070 */
[----:B------:R-:W-:Y:S02]  /*1120*/  IMAD.MOV R10, RZ, RZ, -R8 ;  /* 0x000000ffff0a7224 */ /* 0x000fe400078e0a08 */
[----:B------:R-:W-:Y:S02]  /*1130*/  IMAD.MOV.U32 R8, RZ, RZ, R5 ;  /* 0x000000ffff087224 */ /* 0x000fe400078e0005 */
[----:B------:R-:W-:-:S02]  /*1140*/  IMAD.MOV R12, RZ, RZ, -R12 ;  /* 0x000000ffff0c7224 */ /* 0x000fc400078e0a0c */
[----:B------:R-:W-:Y:S01]  /*1150*/  @!P2 IMAD.MOV R8, RZ, RZ, -R8 ;  /* 0x000000ffff08a224 */ /* 0x000fe200078e0a08 */
[C---:B------:R-:W-:Y:S01]  /*1160*/  ISETP.GT.U32.AND P2, PT, R6.reuse, R21, PT ;  /* 0x000000150600720c */ /* 0x040fe20003f44070 */
[C---:B------:R-:W-:Y:S01]  /*1170*/  IMAD R33, R6.reuse, R12, R33 ;  /* 0x0000000c06217224 */ /* 0x040fe200078e0221 */
[----:B------:R-:W-:Y:S01]  /*1180*/  LOP3.LUT R12, R3, 0x2, RZ, 0xfc, !PT ;  /* 0x00000002030c7812 */ /* 0x000fe200078efcff */
[----:B------:R-:W-:Y:S01]  /*1190*/  @!P6 IMAD.IADD R11, R11, 0x1, -R6 ;  /* 0x000000010b0be824 */ /* 0x000fe200078e0a06 */
[C---:B------:R-:W-:Y:S01]  /*11a0*/  ISETP.GT.U32.AND P6, PT, R6.reuse, R25, PT ;  /* 0x000000190600720c */ /* 0x040fe20003fc4070 */
[----:B------:R-:W-:Y:S02]  /*11b0*/  IMAD.MOV R16, RZ, RZ, -R16 ;  /* 0x000000ffff107224 */ /* 0x000fe400078e0a10 */
[----:B------:R-:W-:Y:S01]  /*11c0*/  @!P4 IMAD.MOV R9, RZ, RZ, -R9 ;  /* 0x000000ffff09c224 */ /* 0x000fe200078e0a09 */
[C---:B------:R-:W-:Y:S01]  /*11d0*/  ISETP.GT.U32.AND P4, PT, R6.reuse, R23, PT ;  /* 0x000000170600720c */ /* 0x040fe20003f84070 */
[----:B------:R-:W-:Y:S01]  /*11e0*/  @!P5 IMAD.MOV R11, RZ, RZ, -R11 ;  /* 0x000000ffff0bd224 */ /* 0x000fe200078e0a0b */
[C---:B------:R-:W-:Y:S01]  /*11f0*/  ISETP.GT.U32.AND P5, PT, R6.reuse, R27, PT ;  /* 0x0000001b0600720c */ /* 0x040fe20003fa4070 */
[----:B------:R-:W-:Y:S01]  /*1200*/  @!P3 IMAD.MOV R13, RZ, RZ, -R13 ;  /* 0x000000ffff0db224 */ /* 0x000fe200078e0a0d */
[C---:B------:R-:W-:Y:S01]  /*1210*/  ISETP.GT.U32.AND P3, PT, R6.reuse, R29, PT ;  /* 0x0000001d0600720c */ /* 0x040fe20003f64070 */
[--C-:B------:R-:W-:Y:S01]  /*1220*/  @!P1 IMAD.IADD R17, R17, 0x1, -R6.reuse ;  /* 0x0000000111119824 */ /* 0x100fe200078e0a06 */
[C---:B------:R-:W-:Y:S01]  /*1230*/  ISETP.GT.U32.AND P1, PT, R6.reuse, R31, PT ;  /* 0x0000001f0600720c */ /* 0x040fe20003f24070 */
[----:B------:R-:W-:Y:S01]  /*1240*/  @!P0 IMAD.IADD R19, R19, 0x1, -R6 ;  /* 0x0000000113138824 */ /* 0x000fe200078e0a06 */
[----:B------:R-:W-:Y:S01]  /*1250*/  ISETP.GT.U32.AND P0, PT, R6, R33, PT ;  /* 0x000000210600720c */ /* 0x000fe20003f04070 */
[----:B------:R-:W-:-:S02]  /*1260*/  IMAD.MOV R14, RZ, RZ, -R14 ;  /* 0x000000ffff0e7224 */ /* 0x000fc400078e0a0e */
[C---:B------:R-:W-:Y:S01]  /*1270*/  IMAD R39, R6.reuse, R16, R39 ;  /* 0x0000001006277224 */ /* 0x040fe200078e0227 */
[C---:B------:R-:W-:Y:S01]  /*1280*/  LOP3.LUT R16, R3.reuse, 0xa, RZ, 0xfc, !PT ;  /* 0x0000000a03107812 */ /* 0x040fe200078efcff */
[C---:B------:R-:W-:Y:S01]  /*1290*/  IMAD R35, R6.reuse, R14, R35 ;  /* 0x0000000e06237224 */ /* 0x040fe200078e0223 */
[----:B------:R-:W-:Y:S01]  /*12a0*/  LOP3.LUT R14, R3, 0x6, RZ, 0xfc, !PT ;  /* 0x00000006030e7812 */ /* 0x000fe200078efcff */
[--C-:B------:R-:W-:Y:S01]  /*12b0*/  @!P2 IMAD.IADD R21, R21, 0x1, -R6.reuse ;  /* 0x000000011515a824 */ /* 0x100fe200078e0a06 */
[C---:B------:R-:W-:Y:S01]  /*12c0*/  ISETP.GT.U32.AND P2, PT, R6.reuse, R39, PT ;  /* 0x000000270600720c */ /* 0x040fe20003f44070 */
[C---:B------:R-:W-:Y:S02]  /*12d0*/  IMAD R37, R6.reuse, R10, R37 ;  /* 0x0000000a06257224 */ /* 0x040fe400078e0225 */
[--C-:B------:R-:W-:Y:S01]  /*12e0*/  @!P6 IMAD.IADD R25, R25, 0x1, -R6.reuse ;  /* 0x000000011919e824 */ /* 0x100fe200078e0a06 */
[----:B------:R-:W-:Y:S01]  /*12f0*/  ISETP.GT.U32.AND P6, PT, R6, R35, PT ;  /* 0x000000230600720c */ /* 0x000fe20003fc4070 */
[--C-:B------:R-:W-:Y:S01]  /*1300*/  @!P4 IMAD.IADD R23, R23, 0x1, -R6.reuse ;  /* 0x000000011717c824 */ /* 0x100fe200078e0a06 */
[----:B------:R-:W-:Y:S01]  /*1310*/  ISETP.GE.AND P4, PT, R22, RZ, PT ;  /* 0x000000ff1600720c */ /* 0x000fe20003f86270 */
[--C-:B------:R-:W-:Y:S01]  /*1320*/  @!P5 IMAD.IADD R27, R27, 0x1, -R6.reuse ;  /* 0x000000011b1bd824 */ /* 0x100fe200078e0a06 */
[----:B------:R-:W-:Y:S01]  /*1330*/  ISETP.GE.AND P5, PT, R24, RZ, PT ;  /* 0x000000ff1800720c */ /* 0x000fe20003fa6270 */
[--C-:B------:R-:W-:Y:S01]  /*1340*/  @!P3 IMAD.IADD R29, R29, 0x1, -R6.reuse ;  /* 0x000000011d1db824 */ /* 0x100fe200078e0a06 */
[----:B------:R-:W-:Y:S01]  /*1350*/  ISETP.GT.U32.AND P3, PT, R6, R37, PT ;  /* 0x000000250600720c */ /* 0x000fe20003f64070 */
[--C-:B------:R-:W-:Y:S01]  /*1360*/  @!P1 IMAD.IADD R31, R31, 0x1, -R6.reuse ;  /* 0x000000011f1f9824 */ /* 0x100fe200078e0a06 */
[----:B------:R-:W-:Y:S01]  /*1370*/  ISETP.GE.AND P1, PT, R26, RZ, PT ;  /* 0x000000ff1a00720c */ /* 0x000fe20003f26270 */
[--C-:B------:R-:W-:Y:S01]  /*1380*/  @!P0 IMAD.IADD R33, R33, 0x1, -R6.reuse ;  /* 0x0000000121218824 */ /* 0x100fe200078e0a06 */
[----:B------:R-:W-:Y:S01]  /*1390*/  ISETP.GE.AND P0, PT, R20, RZ, PT ;  /* 0x000000ff1400720c */ /* 0x000fe20003f06270 */
[--C-:B------:R-:W-:Y:S01]  /*13a0*/  @!P2 IMAD.IADD R39, R39, 0x1, -R6.reuse ;  /* 0x000000012727a824 */ /* 0x100fe200078e0a06 */
[----:B------:R-:W-:Y:S01]  /*13b0*/  ISETP.GE.AND P2, PT, R28, RZ, PT ;  /* 0x000000ff1c00720c */ /* 0x000fe20003f46270 */
[--C-:B------:R-:W-:Y:S01]  /*13c0*/  @!P6 IMAD.IADD R35, R35, 0x1, -R6.reuse ;  /* 0x000000012323e824 */ /* 0x100fe200078e0a06 */
[----:B------:R-:W-:Y:S01]  /*13d0*/  ISETP.GE.AND P6, PT, R30, RZ, PT ;  /* 0x000000ff1e00720c */ /* 0x000fe20003fc6270 */
[----:B------:R-:W-:Y:S01]  /*13e0*/  @!P4 IMAD.MOV R17, RZ, RZ, -R17 ;  /* 0x000000ffff11c224 */ /* 0x000fe200078e0a11 */
[C---:B------:R-:W-:Y:S01]  /*13f0*/  ISETP.GT.U32.AND P4, PT, R6.reuse, R31, PT ;  /* 0x0000001f0600720c */ /* 0x040fe20003f84070 */
[----:B------:R-:W-:Y:S01]  /*1400*/  @!P5 IMAD.MOV R19, RZ, RZ, -R19 ;  /* 0x000000ffff13d224 */ /* 0x000fe200078e0a13 */
[C---:B------:R-:W-:Y:S01]  /*1410*/  ISETP.GT.U32.AND P5, PT, R6.reuse, R35, PT ;  /* 0x000000230600720c */ /* 0x040fe20003fa4070 */
[--C-:B------:R-:W-:Y:S01]  /*1420*/  @!P3 IMAD.IADD R37, R37, 0x1, -R6.reuse ;  /* 0x000000012525b824 */ /* 0x100fe200078e0a06 */
[C---:B------:R-:W-:Y:S01]  /*1430*/  ISETP.GT.U32.AND P3, PT, R6.reuse, R29, PT ;  /* 0x0000001d0600720c */ /* 0x040fe20003f64070 */
[----:B------:R-:W-:Y:S01]  /*1440*/  @!P1 IMAD.MOV R21, RZ, RZ, -R21 ;  /* 0x000000ffff159224 */ /* 0x000fe200078e0a15 */
[C---:B------:R-:W-:Y:S01]  /*1450*/  ISETP.GT.U32.AND P1, PT, R6.reuse, R33, PT ;  /* 0x000000210600720c */ /* 0x040fe20003f24070 */
[----:B------:R-:W-:Y:S01]  /*1460*/  @!P0 IMAD.MOV R23, RZ, RZ, -R23 ;  /* 0x000000ffff178224 */ /* 0x000fe200078e0a17 */
[C---:B------:R-:W-:Y:S01]  /*1470*/  ISETP.GT.U32.AND P0, PT, R6.reuse, R39, PT ;  /* 0x000000270600720c */ /* 0x040fe20003f04070 */
[----:B------:R-:W-:Y:S01]  /*1480*/  @!P2 IMAD.MOV R25, RZ, RZ, -R25 ;  /* 0x000000ffff19a224 */ /* 0x000fe200078e0a19 */
[----:B------:R-:W-:Y:S01]  /*1490*/  ISETP.GT.U32.AND P2, PT, R6, R37, PT ;  /* 0x000000250600720c */ /* 0x000fe20003f44070 */
[----:B------:R-:W-:Y:S01]  /*14a0*/  @!P6 IMAD.MOV R27, RZ, RZ, -R27 ;  /* 0x000000ffff1be224 */ /* 0x000fe200078e0a1b */
[----:B------:R-:W-:Y:S01]  /*14b0*/  ISETP.GE.AND P6, PT, R7, RZ, PT ;  /* 0x000000ff0700720c */ /* 0x000fe20003fc6270 */
        /* <DEDUP_REMOVED lines=10> */
[----:B------:R-:W-:Y:S01]  /*1560*/  @!P2 IMAD.IADD R37, R37, 0x1, -R6 ;  /* 0x000000012525a824 */ /* 0x000fe200078e0a06 */
[----:B------:R-:W-:Y:S01]  /*1570*/  ISETP.NE.AND P2, PT, R15, RZ, PT ;  /* 0x000000ff0f00720c */ /* 0x000fe20003f45270 */
[----:B------:R-:W-:Y:S01]  /*1580*/  @!P6 IMAD.MOV R39, RZ, RZ, -R39 ;  /* 0x000000ffff27e224 */ /* 0x000fe200078e0a27 */
[----:B------:R-:W-:Y:S01]  /*1590*/  LOP3.LUT R7, RZ, R15, RZ, 0x33, !PT ;  /* 0x0000000fff077212 */ /* 0x000fe200078e33ff */
[----:B------:R-:W-:Y:S01]  /*15a0*/  @!P4 IMAD.MOV R31, RZ, RZ, -R31 ;  /* 0x000000ffff1fc224 */ /* 0x000fe200078e0a1f */
[----:B------:R-:W-:Y:S01]  /*15b0*/  LOP3.LUT R22, R3, 0x18, RZ, 0xfc, !PT ;  /* 0x0000001803167812 */ /* 0x000fe200078efcff */
[----:B------:R-:W-:Y:S01]  /*15c0*/  @!P5 IMAD.MOV R37, RZ, RZ, -R37 ;  /* 0x000000ffff25d224 */ /* 0x000fe200078e0a25 */
[C---:B------:R-:W-:Y:S01]  /*15d0*/  SEL R9, R7.reuse, R9, !P2 ;  /* 0x0000000907097207 */ /* 0x040fe20005000000 */
[----:B------:R-:W-:Y:S01]  /*15e0*/  @!P3 IMAD.MOV R29, RZ, RZ, -R29 ;  /* 0x000000ffff1db224 */ /* 0x000fe200078e0a1d */
[C---:B------:R-:W-:Y:S01]  /*15f0*/  SEL R11, R7.reuse, R11, !P2 ;  /* 0x0000000b070b7207 */ /* 0x040fe20005000000 */
[----:B------:R-:W-:Y:S01]  /*1600*/  @!P1 IMAD.MOV R33, RZ, RZ, -R33 ;  /* 0x000000ffff219224 */ /* 0x000fe200078e0a21 */
[C---:B------:R-:W-:Y:S01]  /*1610*/  SEL R8, R7.reuse, R8, !P2 ;  /* 0x0000000807087207 */ /* 0x040fe20005000000 */
[----:B------:R-:W-:Y:S01]  /*1620*/  @!P0 IMAD.MOV R35, RZ, RZ, -R35 ;  /* 0x000000ffff238224 */ /* 0x000fe200078e0a23 */
[----:B------:R-:W-:Y:S01]  /*1630*/  SEL R13, R7, R13, !P2 ;  /* 0x0000000d070d7207 */ /* 0x000fe20005000000 */
[----:B------:R-:W-:Y:S01]  /*1640*/  IMAD R9, R9, UR4, RZ ;  /* 0x0000000409097c24 */ /* 0x000fe2000f8e02ff */
[----:B------:R-:W-:Y:S01]  /*1650*/  SEL R17, R7, R17, !P2 ;  /* 0x0000001107117207 */ /* 0x000fe20005000000 */
[----:B------:R-:W-:Y:S01]  /*1660*/  IMAD R11, R11, UR4, RZ ;  /* 0x000000040b0b7c24 */ /* 0x000fe2000f8e02ff */
[C---:B------:R-:W-:Y:S01]  /*1670*/  SEL R19, R7.reuse, R19, !P2 ;  /* 0x0000001307137207 */ /* 0x040fe20005000000 */
[----:B------:R-:W-:Y:S01]  /*1680*/  IMAD R8, R8, UR4, RZ ;  /* 0x0000000408087c24 */ /* 0x000fe2000f8e02ff */
[C---:B------:R-:W-:Y:S01]  /*1690*/  SEL R21, R7.reuse, R21, !P2 ;  /* 0x0000001507157207 */ /* 0x040fe20005000000 */
[----:B------:R-:W-:Y:S01]  /*16a0*/  IMAD.SHL.U32 R5, R0, 0x20, RZ ;  /* 0x0000002000057824 */ /* 0x000fe200078e00ff */
[C---:B------:R-:W-:Y:S01]  /*16b0*/  SEL R23, R7.reuse, R23, !P2 ;  /* 0x0000001707177207 */ /* 0x040fe20005000000 */
[----:B------:R-:W-:Y:S01]  /*16c0*/  IMAD R18, R18, UR5, RZ ;  /* 0x0000000512127c24 */ /* 0x000fe2000f8e02ff */
[----:B------:R-:W-:Y:S01]  /*16d0*/  SEL R25, R7, R25, !P2 ;  /* 0x0000001907197207 */ /* 0x000fe20005000000 */
        /* <DEDUP_REMOVED lines=15> */
[----:B------:R-:W-:Y:S01]  /*17d0*/  SHF.R.S32.HI R100, RZ, 0x1f, R9 ;  /* 0x0000001fff647819 */ /* 0x000fe20000011409 */
[----:B------:R-:W-:Y:S01]  /*17e0*/  IMAD R31, R31, UR4, RZ ;  /* 0x000000041f1f7c24 */ /* 0x000fe2000f8e02ff */
[----:B------:R-:W-:Y:S01]  /*17f0*/  IADD3 R78, P2, R9, UR16, RZ ;  /* 0x00000010094e7c10 */ /* 0x000fe2000ff5e0ff */
[----:B------:R-:W-:Y:S01]  /*1800*/  IMAD R33, R33, UR4, RZ ;  /* 0x0000000421217c24 */ /* 0x000fe2000f8e02ff */
[----:B------:R-:W0:Y:S01]  /*1810*/  LDC R9, c[0x0][0x238] ;  /* 0x00008e00ff097b82 */ /* 0x000e220000000800 */
[----:B------:R-:W-:Y:S01]  /*1820*/  SHF.R.S32.HI R104, RZ, 0x1f, R11 ;  /* 0x0000001fff687819 */ /* 0x000fe2000001140b */
[----:B------:R-:W-:Y:S01]  /*1830*/  IMAD R35, R35, UR4, RZ ;  /* 0x0000000423237c24 */ /* 0x000fe2000f8e02ff */
[----:B------:R-:W-:Y:S01]  /*1840*/  IADD3 R80, P1, R11, UR16, RZ ;  /* 0x000000100b507c10 */ /* 0x000fe2000ff3e0ff */
[----:B------:R-:W-:Y:S01]  /*1850*/  IMAD R37, R37, UR4, RZ ;  /* 0x0000000425257c24 */ /* 0x000fe2000f8e02ff */
[----:B------:R-:W-:Y:S01]  /*1860*/  SHF.R.S32.HI R69, RZ, 0x1f, R27 ;  /* 0x0000001fff457819 */ /* 0x000fe2000001141b */
[----:B------:R-:W-:Y:S01]  /*1870*/  IMAD R7, R7, UR4, RZ ;  /* 0x0000000407077c24 */ /* 0x000fe2000f8e02ff */
[----:B------:R-:W-:Y:S01]  /*1880*/  IADD3.X R104, R104, UR17, RZ, P1, !PT ;  /* 0x0000001168687c10 */ /* 0x000fe20008ffe4ff */
[----:B------:R-:W-:Y:S01]  /*1890*/  UIADD3 UR5, UR8, 0x800, URZ ;  /* 0x0000080008057890 */ /* 0x000fe2000fffe03f */
[----:B------:R-:W-:Y:S01]  /*18a0*/  IADD3 R106, P1, R27, UR16, RZ ;  /* 0x000000101b6a7c10 */ /* 0x000fe2000ff3e0ff */
[----:B------:R-:W-:Y:S01]  /*18b0*/  USHF.R.U32.HI UR4, URZ, 0x4, UR8 ;  /* 0x000000043f047899 */ /* 0x000fe20008011608 */
[----:B------:R-:W-:Y:S01]  /*18c0*/  SHF.R.S32.HI R90, RZ, 0x1f, R8 ;  /* 0x0000001fff5a7819 */ /* 0x000fe20000011408 */
[----:B------:R-:W-:Y:S01]  /*18d0*/  USHF.R.U32.HI UR5, URZ, 0x4, UR5 ;  /* 0x000000043f057899 */ /* 0x000fe20008011605 */
[----:B------:R-:W-:-:S02]  /*18e0*/  IADD3 R8, P3, R8, UR16, RZ ;  /* 0x0000001008087c10 */ /* 0x000fc4000ff7e0ff */
[----:B------:R-:W-:Y:S02]  /*18f0*/  CS2R R26, SRZ ;  /* 0x00000000001a7805 */ /* 0x000fe4000001ff00 */
[----:B------:R-:W-:Y:S02]  /*1900*/  LOP3.LUT R10, R5, 0x760, RZ, 0xc0, !PT ;  /* 0x00000760050a7812 */ /* 0x000fe400078ec0ff */
[----:B------:R-:W-:Y:S02]  /*1910*/  CS2R R38, SRZ ;  /* 0x0000000000267805 */ /* 0x000fe4000001ff00 */
[----:B------:R-:W-:Y:S01]  /*1920*/  IADD3.X R69, R69, UR17, RZ, P1, !PT ;  /* 0x0000001145457c10 */ /* 0x000fe20008ffe4ff */
[----:B------:R-:W-:Y:S01]  /*1930*/  USGXT.U32 UR4, UR4, 0xe ;  /* 0x0000000e0404789a */ /* 0x000fe20008000000 */
[----:B------:R-:W-:Y:S01]  /*1940*/  IADD3 R71, P1, R18, UR14, RZ ;  /* 0x0000000e12477c10 */ /* 0x000fe2000ff3e0ff */
[----:B------:R-:W-:Y:S01]  /*1950*/  USGXT.U32 UR6, UR5, 0xe ;  /* 0x0000000e0506789a */ /* 0x000fe20008000000 */
[----:B------:R-:W-:-:S02]  /*1960*/  IADD3.X R90, R90, UR17, RZ, P3, !PT ;  /* 0x000000115a5a7c10 */ /* 0x000fc40009ffe4ff */
[----:B------:R-:W-:Y:S01]  /*1970*/  IADD3.X R100, R100, UR17, RZ, P2, !PT ;  /* 0x0000001164647c10 */ /* 0x000fe200097fe4ff */
[-C--:B0-----:R-:W-:Y:S01]  /*1980*/  IMAD R58, R58, R9.reuse, RZ ;  /* 0x000000093a3a7224 */ /* 0x081fe200078e02ff */
[----:B------:R-:W-:Y:S01]  /*1990*/  SHF.R.S32.HI R108, RZ, 0x1f, R13 ;  /* 0x0000001fff6c7819 */ /* 0x000fe2000001140d */
[-C--:B------:R-:W-:Y:S01]  /*19a0*/  IMAD R57, R57, R9.reuse, RZ ;  /* 0x0000000939397224 */ /* 0x080fe200078e02ff */
[----:B------:R-:W-:Y:S01]  /*19b0*/  IADD3 R82, P0, R13, UR16, RZ ;  /* 0x000000100d527c10 */ /* 0x000fe2000ff1e0ff */
[-C--:B------:R-:W-:Y:S01]  /*19c0*/  IMAD R56, R56, R9.reuse, RZ ;  /* 0x0000000938387224 */ /* 0x080fe200078e02ff */
[----:B------:R-:W-:Y:S01]  /*19d0*/  SHF.R.S32.HI R112, RZ, 0x1f, R17 ;  /* 0x0000001fff707819 */ /* 0x000fe20000011411 */
[-C--:B------:R-:W-:Y:S01]  /*19e0*/  IMAD R22, R22, R9.reuse, RZ ;  /* 0x0000000916167224 */ /* 0x080fe200078e02ff */
[----:B------:R-:W-:Y:S01]  /*19f0*/  IADD3 R84, P4, R17, UR16, RZ ;  /* 0x0000001011547c10 */ /* 0x000fe2000ff9e0ff */
[-C--:B------:R-:W-:Y:S01]  /*1a00*/  IMAD R16, R16, R9.reuse, RZ ;  /* 0x0000000910107224 */ /* 0x080fe200078e02ff */
[----:B------:R-:W-:Y:S01]  /*1a10*/  SHF.R.S32.HI R116, RZ, 0x1f, R19 ;  /* 0x0000001fff747819 */ /* 0x000fe20000011413 */
[-C--:B------:R-:W-:Y:S01]  /*1a20*/  IMAD R14, R14, R9.reuse, RZ ;  /* 0x000000090e0e7224 */ /* 0x080fe200078e02ff */
[----:B------:R-:W-:Y:S01]  /*1a30*/  IADD3 R86, P6, R19, UR16, RZ ;  /* 0x0000001013567c10 */ /* 0x000fe2000ffde0ff */
[----:B------:R-:W-:Y:S01]  /*1a40*/  IMAD R12, R12, R9, RZ ;  /* 0x000000090c0c7224 */ /* 0x000fe200078e02ff */
[----:B------:R-:W-:Y:S01]  /*1a50*/  SHF.R.S32.HI R120, RZ, 0x1f, R21 ;  /* 0x0000001fff787819 */ /* 0x000fe20000011415 */
[----:B------:R-:W-:Y:S01]  /*1a60*/  IMAD.SHL.U32 R11, R9, 0x20, RZ ;  /* 0x00000020090b7824 */ /* 0x000fe200078e00ff */
[----:B------:R-:W-:-:S02]  /*1a70*/  IADD3 R88, P5, R21, UR16, RZ ;  /* 0x0000001015587c10 */ /* 0x000fc4000ffbe0ff */
[----:B------:R-:W-:Y:S02]  /*1a80*/  SHF.R.S32.HI R124, RZ, 0x1f, R23 ;  /* 0x0000001fff7c7819 */ /* 0x000fe40000011417 */
[----:B------:R-:W-:Y:S02]  /*1a90*/  IADD3 R92, P3, R23, UR16, RZ ;  /* 0x00000010175c7c10 */ /* 0x000fe4000ff7e0ff */
[----:B------:R-:W-:Y:S02]  /*1aa0*/  SHF.R.S32.HI R65, RZ, 0x1f, R25 ;  /* 0x0000001fff417819 */ /* 0x000fe40000011419 */
[----:B------:R-:W-:Y:S02]  /*1ab0*/  IADD3 R102, P2, R25, UR16, RZ ;  /* 0x0000001019667c10 */ /* 0x000fe4000ff5e0ff */
[----:B------:R-:W-:Y:S02]  /*1ac0*/  CS2R R24, SRZ ;  /* 0x0000000000187805 */ /* 0x000fe4000001ff00 */
[----:B------:R-:W-:-:S02]  /*1ad0*/  LOP3.LUT R10, R10, 0x90, R41, 0xf8, !PT ;  /* 0x000000900a0a7812 */ /* 0x000fc400078ef829 */
[----:B------:R-:W-:Y:S02]  /*1ae0*/  CS2R R40, SRZ ;  /* 0x0000000000287805 */ /* 0x000fe4000001ff00 */
[----:B------:R-:W-:Y:S02]  /*1af0*/  LEA.HI.X.SX32 R64, R18, UR15, 0x1, P1 ;  /* 0x0000000f12407c11 */ /* 0x000fe400088f0eff */
[C---:B------:R-:W-:Y:S02]  /*1b00*/  LOP3.LUT R23, R3.reuse, 0x1a, RZ, 0xfc, !PT ;  /* 0x0000001a03177812 */ /* 0x040fe400078efcff */
[C---:B------:R-:W-:Y:S02]  /*1b10*/  LOP3.LUT R21, R3.reuse, 0x16, RZ, 0xfc, !PT ;  /* 0x0000001603157812 */ /* 0x040fe400078efcff */
[----:B------:R-:W-:Y:S01]  /*1b20*/  LOP3.LUT R20, R3, 0x14, RZ, 0xfc, !PT ;  /* 0x0000001403147812 */ /* 0x000fe200078efcff */
[-C--:B------:R-:W-:Y:S01]  /*1b30*/  IMAD R23, R23, R9.reuse, RZ ;  /* 0x0000000917177224 */ /* 0x080fe200078e02ff */
[----:B------:R-:W-:Y:S01]  /*1b40*/  LOP3.LUT R19, R3, 0x12, RZ, 0xfc, !PT ;  /* 0x0000001203137812 */ /* 0x000fe200078efcff */
[-C--:B------:R-:W-:Y:S01]  /*1b50*/  IMAD R21, R21, R9.reuse, RZ ;  /* 0x0000000915157224 */ /* 0x080fe200078e02ff */
[C---:B------:R-:W-:Y:S01]  /*1b60*/  LOP3.LUT R18, R3.reuse, 0x10, RZ, 0xfc, !PT ;  /* 0x0000001003127812 */ /* 0x040fe200078efcff */
[-C--:B------:R-:W-:Y:S01]  /*1b70*/  IMAD R20, R20, R9.reuse, RZ ;  /* 0x0000000914147224 */ /* 0x080fe200078e02ff */
[----:B------:R-:W-:Y:S01]  /*1b80*/  LOP3.LUT R17, R3, 0xc, RZ, 0xfc, !PT ;  /* 0x0000000c03117812 */ /* 0x000fe200078efcff */
[-C--:B------:R-:W-:Y:S01]  /*1b90*/  IMAD R19, R19, R9.reuse, RZ ;  /* 0x0000000913137224 */ /* 0x080fe200078e02ff */
[C---:B------:R-:W-:Y:S01]  /*1ba0*/  LOP3.LUT R15, R3.reuse, 0x8, RZ, 0xfc, !PT ;  /* 0x00000008030f7812 */ /* 0x040fe200078efcff */
[-C--:B------:R-:W-:Y:S01]  /*1bb0*/  IMAD R18, R18, R9.reuse, RZ ;  /* 0x0000000912127224 */ /* 0x080fe200078e02ff */
[----:B------:R-:W-:Y:S01]  /*1bc0*/  LOP3.LUT R13, R3, 0x4, RZ, 0xfc, !PT ;  /* 0x00000004030d7812 */ /* 0x000fe200078efcff */
[-C--:B------:R-:W-:Y:S01]  /*1bd0*/  IMAD R17, R17, R9.reuse, RZ ;  /* 0x0000000911117224 */ /* 0x080fe200078e02ff */
[----:B------:R-:W-:Y:S01]  /*1be0*/  IADD3.X R108, R108, UR17, RZ, P0, !PT ;  /* 0x000000116c6c7c10 */ /* 0x000fe200087fe4ff */
[-C--:B------:R-:W-:Y:S01]  /*1bf0*/  IMAD R15, R15, R9.reuse, RZ ;  /* 0x000000090f0f7224 */ /* 0x080fe200078e02ff */
[----:B------:R-:W-:Y:S01]  /*1c00*/  IADD3.X R112, R112, UR17, RZ, P4, !PT ;  /* 0x0000001170707c10 */ /* 0x000fe2000a7fe4ff */
[-C--:B------:R-:W-:Y:S01]  /*1c10*/  IMAD R13, R13, R9.reuse, RZ ;  /* 0x000000090d0d7224 */ /* 0x080fe200078e02ff */
[----:B------:R-:W-:Y:S01]  /*1c20*/  IADD3.X R116, R116, UR17, RZ, P6, !PT ;  /* 0x0000001174747c10 */ /* 0x000fe2000b7fe4ff */
[----:B------:R-:W-:Y:S01]  /*1c30*/  IMAD R9, R3, R9, RZ ;  /* 0x0000000903097224 */ /* 0x000fe200078e02ff */
[----:B------:R-:W-:-:S02]  /*1c40*/  IADD3.X R120, R120, UR17, RZ, P5, !PT ;  /* 0x0000001178787c10 */ /* 0x000fc4000affe4ff */
[----:B------:R-:W-:Y:S02]  /*1c50*/  IADD3.X R124, R124, UR17, RZ, P3, !PT ;  /* 0x000000117c7c7c10 */ /* 0x000fe40009ffe4ff */
[----:B------:R-:W-:Y:S02]  /*1c60*/  IADD3.X R65, R65, UR17, RZ, P2, !PT ;  /* 0x0000001141417c10 */ /* 0x000fe400097fe4ff */
[----:B------:R-:W-:Y:S02]  /*1c70*/  SHF.R.S32.HI R76, RZ, 0x1f, R29 ;  /* 0x0000001fff4c7819 */ /* 0x000fe4000001141d */
[----:B------:R-:W-:Y:S02]  /*1c80*/  IADD3 R110, P0, R29, UR16, RZ ;  /* 0x000000101d6e7c10 */ /* 0x000fe4000ff1e0ff */
[----:B------:R-:W-:Y:S02]  /*1c90*/  CS2R R28, SRZ ;  /* 0x00000000001c7805 */ /* 0x000fe4000001ff00 */
[----:B------:R-:W-:-:S02]  /*1ca0*/  SHF.R.S32.HI R74, RZ, 0x1f, R31 ;  /* 0x0000001fff4a7819 */ /* 0x000fc4000001141f */
[----:B------:R-:W-:Y:S02]  /*1cb0*/  IADD3 R114, P4, R31, UR16, RZ ;  /* 0x000000101f727c10 */ /* 0x000fe4000ff9e0ff */
[----:B------:R-:W-:Y:S02]  /*1cc0*/  CS2R R30, SRZ ;  /* 0x00000000001e7805 */ /* 0x000fe4000001ff00 */
        /* <DEDUP_REMOVED lines=11> */
[----:B------:R-:W-:Y:S02]  /*1d80*/  LOP3.LUT R10, R10, R3, RZ, 0xfc, !PT ;  /* 0x000000030a0a7212 */ /* 0x000fe400078efcff */
[----:B------:R-:W-:Y:S02]  /*1d90*/  IADD3.X R76, R76, UR17, RZ, P0, !PT ;  /* 0x000000114c4c7c10 */ /* 0x000fe400087fe4ff */
[----:B------:R-:W-:Y:S02]  /*1da0*/  IADD3.X R74, R74, UR17, RZ, P4, !PT ;  /* 0x000000114a4a7c10 */ /* 0x000fe4000a7fe4ff */
[----:B------:R-:W-:Y:S02]  /*1db0*/  IADD3.X R72, R72, UR17, RZ, P6, !PT ;  /* 0x0000001148487c10 */ /* 0x000fe4000b7fe4ff */
[----:B------:R-:W-:-:S02]  /*1dc0*/  IADD3.X R70, R70, UR17, RZ, P5, !PT ;  /* 0x0000001146467c10 */ /* 0x000fc4000affe4ff */
[----:B------:R-:W-:Y:S02]  /*1dd0*/  IADD3.X R68, R68, UR17, RZ, P3, !PT ;  /* 0x0000001144447c10 */ /* 0x000fe40009ffe4ff */
[----:B------:R-:W-:Y:S02]  /*1de0*/  IADD3.X R66, R66, UR17, RZ, P2, !PT ;  /* 0x0000001142427c10 */ /* 0x000fe400097fe4ff */
[----:B------:R-:W-:Y:S02]  /*1df0*/  SHF.R.S32.HI R7, RZ, 0x1f, R61 ;  /* 0x0000001fff077819 */ /* 0x000fe4000001143d */
[----:B------:R-:W-:-:S07]  /*1e00*/  LOP3.LUT R6, R10, 0x10, RZ, 0x3c, !PT ;  /* 0x000000100a067812 */ /* 0x000fce00078e3cff */
.L_x_2:
[----:B------:R-:W-:Y:S02]  /*1e10*/  ISETP.GE.AND P0, PT, R3, UR10, PT ;  /* 0x0000000a03007c0c */ /* 0x000fe4000bf06270 */
[----:B------:R-:W-:Y:S02]  /*1e20*/  IADD3 R96, P1, R9, R71, RZ ;  /* 0x0000004709607210 */ /* 0x000fe40007f3e0ff */
[----:B------:R-:W-:Y:S02]  /*1e30*/  LOP3.LUT R73, R3, 0x2, RZ, 0xfc, !PT ;  /* 0x0000000203497812 */ /* 0x000fe400078efcff */
[----:B------:R-:W-:Y:S02]  /*1e40*/  PRMT R111, RZ, 0x7610, R111 ;  /* 0x00007610ff6f7816 */ /* 0x000fe4000000006f */
[----:B------:R-:W-:Y:S02]  /*1e50*/  LEA.HI.X.SX32 R97, R9, R64, 0x1, P1 ;  /* 0x0000004009617211 */ /* 0x000fe400008f0eff */
[----:B------:R-:W-:-:S03]  /*1e60*/  ISETP.GE.AND P1, PT, R73, UR10, PT ;  /* 0x0000000a49007c0c */ /* 0x000fc6000bf26270 */
[----:B------:R0:W2:Y:S01]  /*1e70*/  @!P0 LDG.E.U8 R111, desc[UR12][R96.64] ;  /* 0x0000000c606f8981 */ /* 0x0000a2000c1e1100 */
[CC--:B------:R-:W-:Y:S02]  /*1e80*/  IADD3 R94, P0, R12.reuse, R71.reuse, RZ ;  /* 0x000000470c5e7210 */ /* 0x0c0fe40007f1e0ff */
[----:B------:R-:W-:Y:S02]  /*1e90*/  LOP3.LUT R73, R3, 0x4, RZ, 0xfc, !PT ;  /* 0x0000000403497812 */ /* 0x000fe400078efcff */
[----:B------:R-:W-:Y:S02]  /*1ea0*/  PRMT R113, RZ, 0x7610, R113 ;  /* 0x00007610ff717816 */ /* 0x000fe40000000071 */
[----:B------:R-:W-:Y:S02]  /*1eb0*/  LEA.HI.X.SX32 R95, R12, R64, 0x1, P0 ;  /* 0x000000400c5f7211 */ /* 0x000fe400000f0eff */
[----:B------:R-:W-:Y:S02]  /*1ec0*/  ISETP.GE.AND P2, PT, R73, UR10, PT ;  /* 0x0000000a49007c0c */ /* 0x000fe4000bf46270 */
[----:B------:R-:W-:Y:S01]  /*1ed0*/  LOP3.LUT R73, R3, 0x6, RZ, 0xfc, !PT ;  /* 0x0000000603497812 */ /* 0x000fe200078efcff */
[----:B------:R1:W3:Y:S01]  /*1ee0*/  @!P1 LDG.E.U8 R113, desc[UR12][R94.64] ;  /* 0x0000000c5e719981 */ /* 0x0002e2000c1e1100 */
[----:B------:R-:W-:-:S02]  /*1ef0*/  IADD3 R98, P0, R13, R71, RZ ;  /* 0x000000470d627210 */ /* 0x000fc40007f1e0ff */
[----:B------:R-:W-:Y:S02]  /*1f00*/  ISETP.GE.AND P1, PT, R73, UR10, PT ;  /* 0x0000000a49007c0c */ /* 0x000fe4000bf26270 */
[----:B------:R-:W-:Y:S02]  /*1f10*/  PRMT R115, RZ, 0x7610, R115 ;  /* 0x00007610ff737816 */ /* 0x000fe40000000073 */
[----:B------:R-:W-:Y:S02]  /*1f20*/  LEA.HI.X.SX32 R99, R13, R64, 0x1, P0 ;  /* 0x000000400d637211 */ /* 0x000fe400000f0eff */
[----:B0-----:R-:W-:Y:S02]  /*1f30*/  IADD3 R96, P0, R14, R71, RZ ;  /* 0x000000470e607210 */ /* 0x001fe40007f1e0ff */
[----:B------:R-:W-:Y:S01]  /*1f40*/  LOP3.LUT R73, R3, 0x8, RZ, 0xfc, !PT ;  /* 0x0000000803497812 */ /* 0x000fe200078efcff */
[----:B------:R0:W4:Y:S01]  /*1f50*/  @!P2 LDG.E.U8 R115, desc[UR12][R98.64] ;  /* 0x0000000c6273a981 */ /* 0x000122000c1e1100 */
[----:B------:R-:W-:-:S02]  /*1f60*/  PRMT R117, RZ, 0x7610, R117 ;  /* 0x00007610ff757816 */ /* 0x000fc40000000075 */
[-C--:B------:R-:W-:Y:S02]  /*1f70*/  LEA.HI.X.SX32 R97, R14, R64.reuse, 0x1, P0 ;  /* 0x000000400e617211 */ /* 0x080fe400000f0eff */
[----:B------:R-:W-:Y:S02]  /*1f80*/  ISETP.GE.AND P2, PT, R73, UR10, PT ;  /* 0x0000000a49007c0c */ /* 0x000fe4000bf46270 */
[----:B------:R-:W-:Y:S01]  /*1f90*/  LOP3.LUT R73, R3, 0xa, RZ, 0xfc, !PT ;  /* 0x0000000a03497812 */ /* 0x000fe200078efcff */
[----:B------:R5:W4:Y:S01]  /*1fa0*/  @!P1 LDG.E.U8 R117, desc[UR12][R96.64] ;  /* 0x0000000c60759981 */ /* 0x000b22000c1e1100 */
[----:B-1----:R-:W-:Y:S02]  /*1fb0*/  IADD3 R94, P0, R15, R71, RZ ;  /* 0x000000470f5e7210 */ /* 0x002fe40007f1e0ff */
[----:B------:R-:W-:Y:S02]  /*1fc0*/  ISETP.GE.AND P1, PT, R73, UR10, PT ;  /* 0x0000000a49007c0c */ /* 0x000fe4000bf26270 */
[----:B------:R-:W-:-:S02]  /*1fd0*/  LEA.HI.X.SX32 R95, R15, R64, 0x1, P0 ;  /* 0x000000400f5f7211 */ /* 0x000fc400000f0eff */
[C---:B0-----:R-:W-:Y:S02]  /*1fe0*/  IADD3 R98, P0, R16.reuse, R71, RZ ;  /* 0x0000004710627210 */ /* 0x041fe40007f1e0ff */
[----:B------:R-:W-:Y:S02]  /*1ff0*/  PRMT R125, RZ, 0x7610, R125 ;  /* 0x00007610ff7d7816 */ /* 0x000fe4000000007d */
[----:B------:R-:W-:Y:S02]  /*2000*/  LEA.HI.X.SX32 R99, R16, R64, 0x1, P0 ;  /* 0x0000004010637211 */ /* 0x000fe400000f0eff */
[----:B------:R-:W-:-:S03]  /*2010*/  PRMT R121, RZ, 0x7610, R121 ;  /* 0x00007610ff797816 */ /* 0x000fc60000000079 */
[----:B------:R-:W4:Y:S04]  /*2020*/  @!P1 LDG.E.U8 R125, desc[UR12][R98.64] ;  /* 0x0000000c627d9981 */ /* 0x000f28000c1e1100 */
[----:B------:R0:W4:Y:S01]  /*2030*/  @!P2 LDG.E.U8 R121, desc[UR12][R94.64] ;  /* 0x0000000c5e79a981 */ /* 0x000122000c1e1100 */
[----:B------:R-:W-:-:S04]  /*2040*/  LOP3.LUT R73, R3, 0xc, RZ, 0xfc, !PT ;  /* 0x0000000c03497812 */ /* 0x000fc800078efcff */
[----:B------:R-:W-:Y:S02]  /*2050*/  ISETP.GE.AND P2, PT, R73, UR10, PT ;  /* 0x0000000a49007c0c */ /* 0x000fe4000bf46270 */
[----:B------:R-:W-:Y:S02]  /*2060*/  LEA.HI R73, R0, 0xe, RZ, 0x1a ;  /* 0x0000000e00497811 */ /* 0x000fe400078fd0ff */
[-C--:B-----5:R-:W-:Y:S02]  /*2070*/  IADD3 R96, P0, R17, R71.reuse, RZ ;  /* 0x0000004711607210 */ /* 0x0a0fe40007f1e0ff */
[----:B------:R-:W-:Y:S02]  /*2080*/  ISETP.GE.AND P1, PT, R73, UR10, PT ;  /* 0x0000000a49007c0c */ /* 0x000fe4000bf26270 */
[----:B------:R-:W-:Y:S02]  /*2090*/  LEA.HI.X.SX32 R97, R17, R64, 0x1, P0 ;  /* 0x0000004011617211 */ /* 0x000fe400000f0eff */
[----:B0-----:R-:W-:-:S02]  /*20a0*/  IADD3 R94, P0, R57, R71, RZ ;  /* 0x00000047395e7210 */ /* 0x001fc40007f1e0ff */
[----:B------:R-:W-:Y:S02]  /*20b0*/  LOP3.LUT R73, R3, 0x10, RZ, 0xfc, !PT ;  /* 0x0000001003497812 */ /* 0x000fe400078efcff */
[----:B------:R-:W-:Y:S02]  /*20c0*/  PRMT R119, RZ, 0x7610, R119 ;  /* 0x00007610ff777816 */ /* 0x000fe40000000077 */
[----:B------:R-:W-:Y:S02]  /*20d0*/  LEA.HI.X.SX32 R95, R57, R64, 0x1, P0 ;  /* 0x00000040395f7211 */ /* 0x000fe400000f0eff */
[----:B------:R-:W-:Y:S02]  /*20e0*/  LOP3.LUT R75, R3, 0x12, RZ, 0xfc, !PT ;  /* 0x00000012034b7812 */ /* 0x000fe400078efcff */
[----:B------:R-:W-:Y:S01]  /*20f0*/  ISETP.GE.AND P4, PT, R73, UR10, PT ;  /* 0x0000000a49007c0c */ /* 0x000fe2000bf86270 */
[----:B------:R-:W5:Y:S01]  /*2100*/  @!P1 LDG.E.U8 R119, desc[UR12][R94.64] ;  /* 0x0000000c5e779981 */ /* 0x000f62000c1e1100 */
[----:B------:R-:W-:-:S02]  /*2110*/  PRMT R123, RZ, 0x7610, R123 ;  /* 0x00007610ff7b7816 */ /* 0x000fc4000000007b */
[----:B------:R-:W-:Y:S02]  /*2120*/  LOP3.LUT R73, R3, 0x16, RZ, 0xfc, !PT ;  /* 0x0000001603497812 */ /* 0x000fe400078efcff */
[----:B------:R-:W-:Y:S02]  /*2130*/  ISETP.GE.AND P5, PT, R75, UR10, PT ;  /* 0x0000000a4b007c0c */ /* 0x000fe4000bfa6270 */
[----:B------:R-:W-:Y:S01]  /*2140*/  IADD3 R98, P3, R18, R71, RZ ;  /* 0x0000004712627210 */ /* 0x000fe20007f7e0ff */
[----:B------:R0:W5:Y:S01]  /*2150*/  @!P2 LDG.E.U8 R123, desc[UR12][R96.64] ;  /* 0x0000000c607ba981 */ /* 0x000162000c1e1100 */
[C---:B------:R-:W-:Y:S02]  /*2160*/  LOP3.LUT R77, R3.reuse, 0x14, RZ, 0xfc, !PT ;  /* 0x00000014034d7812 */ /* 0x040fe400078efcff */
[----:B------:R-:W-:Y:S02]  /*2170*/  LOP3.LUT R75, R3, 0x18, RZ, 0xfc, !PT ;  /* 0x00000018034b7812 */ /* 0x000fe400078efcff */
[----:B------:R-:W-:-:S02]  /*2180*/  ISETP.GE.AND P1, PT, R73, UR10, PT ;  /* 0x0000000a49007c0c */ /* 0x000fc4000bf26270 */
[----:B------:R-:W-:Y:S02]  /*2190*/  PRMT R73, RZ, 0x7610, R73 ;  /* 0x00007610ff497816 */ /* 0x000fe40000000049 */
[----:B------:R-:W-:Y:S02]  /*21a0*/  LEA.HI.X.SX32 R99, R18, R64, 0x1, P3 ;  /* 0x0000004012637211 */ /* 0x000fe400018f0eff */
[----:B0-----:R-:W-:Y:S02]  /*21b0*/  IADD3 R96, P6, R19, R71, RZ ;  /* 0x0000004713607210 */ /* 0x001fe40007fde0ff */
[----:B------:R-:W-:Y:S01]  /*21c0*/  ISETP.GE.AND P0, PT, R77, UR10, PT ;  /* 0x0000000a4d007c0c */ /* 0x000fe2000bf06270 */
[----:B------:R0:W5:Y:S01]  /*21d0*/  @!P4 LDG.E.U8 R73, desc[UR12][R98.64] ;  /* 0x0000000c6249c981 */ /* 0x000162000c1e1100 */
[----:B------:R-:W-:Y:S02]  /*21e0*/  ISETP.GE.AND P2, PT, R75, UR10, PT ;  /* 0x0000000a4b007c0c */ /* 0x000fe4000bf46270 */
[----:B------:R-:W-:-:S02]  /*21f0*/  LOP3.LUT R75, R3, 0x1c, RZ, 0xfc, !PT ;  /* 0x0000001c034b7812 */ /* 0x000fc400078efcff */
[----:B------:R-:W-:Y:S02]  /*2200*/  LOP3.LUT R77, R3, 0x1a, RZ, 0xfc, !PT ;  /* 0x0000001a034d7812 */ /* 0x000fe400078efcff */
[----:B------:R-:W-:Y:S02]  /*2210*/  LEA.HI.X.SX32 R97, R19, R64, 0x1, P6 ;  /* 0x0000004013617211 */ /* 0x000fe400030f0eff */
[----:B------:R-:W-:Y:S02]  /*2220*/  IADD3 R94, P6, R20, R71, RZ ;  /* 0x00000047145e7210 */ /* 0x000fe40007fde0ff */
[----:B------:R-:W-:Y:S02]  /*2230*/  ISETP.GE.AND P4, PT, R75, UR10, PT ;  /* 0x0000000a4b007c0c */ /* 0x000fe4000bf86270 */
[----:B------:R-:W-:Y:S02]  /*2240*/  ISETP.GE.AND P3, PT, R77, UR10, PT ;  /* 0x0000000a4d007c0c */ /* 0x000fe4000bf66270 */
[----:B------:R-:W-:-:S02]  /*2250*/  PRMT R75, RZ, 0x7610, R75 ;  /* 0x00007610ff4b7816 */ /* 0x000fc4000000004b */
[----:B------:R-:W-:Y:S02]  /*2260*/  PRMT R77, RZ, 0x7610, R77 ;  /* 0x00007610ff4d7816 */ /* 0x000fe4000000004d */
[----:B------:R-:W-:Y:S02]  /*2270*/  LEA.HI.X.SX32 R95, R20, R64, 0x1, P6 ;  /* 0x00000040145f7211 */ /* 0x000fe400030f0eff */
[----:B------:R-:W-:Y:S01]  /*2280*/  LEA.HI R79, R0, 0x1e, RZ, 0x1a ;  /* 0x0000001e004f7811 */ /* 0x000fe200078fd0ff */
[----:B------:R-:W5:Y:S01]  /*2290*/  @!P5 LDG.E.U8 R75, desc[UR12][R96.64] ;  /* 0x0000000c604bd981 */ /* 0x000f62000c1e1100 */
[----:B0-----:R-:W-:Y:S02]  /*22a0*/  IADD3 R98, P6, R21, R71, RZ ;  /* 0x0000004715627210 */ /* 0x001fe40007fde0ff */
[----:B------:R-:W-:Y:S01]  /*22b0*/  ISETP.GE.AND P5, PT, R79, UR10, PT ;  /* 0x0000000a4f007c0c */ /* 0x000fe2000bfa6270 */
[----:B------:R0:W5:Y:S01]  /*22c0*/  @!P0 LDG.E.U8 R77, desc[UR12][R94.64] ;  /* 0x0000000c5e4d8981 */ /* 0x000162000c1e1100 */
[----:B------:R-:W-:-:S02]  /*22d0*/  PRMT R79, RZ, 0x7610, R79 ;  /* 0x00007610ff4f7816 */ /* 0x000fc4000000004f */
[----:B------:R-:W-:Y:S02]  /*22e0*/  LEA.HI.X.SX32 R99, R21, R64, 0x1, P6 ;  /* 0x0000004015637211 */ /* 0x000fe400030f0eff */
[----:B------:R-:W-:-:S03]  /*22f0*/  PRMT R81, RZ, 0x7610, R81 ;  /* 0x00007610ff517816 */ /* 0x000fc60000000051 */
[----:B------:R1:W5:Y:S01]  /*2300*/  @!P1 LDG.E.U8 R79, desc[UR12][R98.64] ;  /* 0x0000000c624f9981 */ /* 0x000362000c1e1100 */
[----:B0-----:R-:W-:-:S04]  /*2310*/  IADD3 R94, P0, R22, R71, RZ ;  /* 0x00000047165e7210 */ /* 0x001fc80007f1e0ff */
[-C--:B------:R-:W-:Y:S02]  /*2320*/  LEA.HI.X.SX32 R95, R22, R64.reuse, 0x1, P0 ;  /* 0x00000040165f7211 */ /* 0x080fe400000f0eff */
[----:B------:R-:W-:Y:S02]  /*2330*/  LOP3.LUT R87, R0, 0x1f, RZ, 0xc0, !PT ;  /* 0x0000001f00577812 */ /* 0x000fe400078ec0ff */
[CC--:B-1----:R-:W-:Y:S01]  /*2340*/  IADD3 R98, P0, R56.reuse, R71.reuse, RZ ;  /* 0x0000004738627210 */ /* 0x0c2fe20007f1e0ff */
[----:B------:R0:W5:Y:S01]  /*2350*/  @!P2 LDG.E.U8 R81, desc[UR12][R94.64] ;  /* 0x0000000c5e51a981 */ /* 0x000162000c1e1100 */
[----:B------:R-:W-:Y:S02]  /*2360*/  IADD3 R96, P6, R23, R71, RZ ;  /* 0x0000004717607210 */ /* 0x000fe40007fde0ff */
[----:B------:R-:W-:Y:S02]  /*2370*/  LEA.HI.X.SX32 R99, R56, R64, 0x1, P0 ;  /* 0x0000004038637211 */ /* 0x000fe400000f0eff */
[----:B------:R-:W-:-:S02]  /*2380*/  ISETP.GE.AND P0, PT, R87, UR10, PT ;  /* 0x0000000a57007c0c */ /* 0x000fc4000bf06270 */
[----:B------:R-:W-:Y:S02]  /*2390*/  PRMT R83, RZ, 0x7610, R83 ;  /* 0x00007610ff537816 */ /* 0x000fe40000000053 */
[C---:B0-----:R-:W-:Y:S02]  /*23a0*/  IADD3 R94, P1, R58.reuse, R71, RZ ;  /* 0x000000473a5e7210 */ /* 0x041fe40007f3e0ff */
[----:B------:R-:W-:Y:S02]  /*23b0*/  PRMT R85, RZ, 0x7610, R85 ;  /* 0x00007610ff557816 */ /* 0x000fe40000000055 */
[----:B------:R-:W-:Y:S02]  /*23c0*/  PRMT R87, RZ, 0x7610, R87 ;  /* 0x00007610ff577816 */ /* 0x000fe40000000057 */
[-C--:B------:R-:W-:Y:S02]  /*23d0*/  LEA.HI.X.SX32 R97, R23, R64.reuse, 0x1, P6 ;  /* 0x0000004017617211 */ /* 0x080fe400030f0eff */
[----:B------:R-:W-:Y:S01]  /*23e0*/  LEA.HI.X.SX32 R95, R58, R64, 0x1, P1 ;  /* 0x000000403a5f7211 */ /* 0x000fe200008f0eff */
[----:B------:R-:W5:Y:S01]  /*23f0*/  @!P4 LDG.E.U8 R85, desc[UR12][R98.64] ;  /* 0x0000000c6255c981 */ /* 0x000f62000c1e1100 */
[----:B------:R-:W-:-:S03]  /*2400*/  IADD3 RZ, P1, R61, R118, RZ ;  /* 0x000000763dff7210 */ /* 0x000fc60007f3e0ff */
[----:B------:R0:W5:Y:S04]  /*2410*/  @!P3 LDG.E.U8 R83, desc[UR12][R96.64] ;  /* 0x0000000c6053b981 */ /* 0x000168000c1e1100 */
[----:B------:R1:W5:Y:S01]  /*2420*/  @!P5 LDG.E.U8 R87, desc[UR12][R94.64] ;  /* 0x0000000c5e57d981 */ /* 0x000362000c1e1100 */
[----:B------:R-:W-:Y:S01]  /*2430*/  BAR.SYNC.DEFER_BLOCKING 0x0 ;  /* 0x0000000000007b1d */ /* 0x000fe20000010000 */
[----:B0-----:R-:W-:Y:S01]  /*2440*/  IMAD.X R97, R7, 0x1, R72, P1 ;  /* 0x0000000107617824 */ /* 0x001fe200008e0648 */
[----:B------:R-:W-:-:S05]  /*2450*/  IADD3 RZ, P1, R61, R114, RZ ;  /* 0x000000723dff7210 */ /* 0x000fca0007f3e0ff */
[----:B------:R-:W-:Y:S01]  /*2460*/  IMAD.X R99, R7, 0x1, R74, P1 ;  /* 0x0000000107637824 */ /* 0x000fe200008e064a */
[C---:B------:R-:W-:Y:S01]  /*2470*/  IADD3 RZ, P1, R61.reuse, R110, RZ ;  /* 0x0000006e3dff7210 */ /* 0x040fe20007f3e0ff */
[----:B------:R-:W-:Y:S01]  /*2480*/  IMAD.IADD R96, R61, 0x1, R118 ;  /* 0x000000013d607824 */ /* 0x000fe200078e0276 */
[----:B------:R-:W-:-:S03]  /*2490*/  PRMT R89, RZ, 0x7610, R89 ;  /* 0x00007610ff597816 */ /* 0x000fc60000000059 */
[----:B-1----:R-:W-:Y:S01]  /*24a0*/  IMAD.X R95, R7, 0x1, R76, P1 ;  /* 0x00000001075f7824 */ /* 0x002fe200008e064c */
[C---:B------:R-:W-:Y:S01]  /*24b0*/  IADD3 RZ, P1, R61.reuse, R106, RZ ;  /* 0x0000006a3dff7210 */ /* 0x040fe20007f3e0ff */
[C---:B------:R-:W-:Y:S01]  /*24c0*/  IMAD.IADD R98, R61.reuse, 0x1, R114 ;  /* 0x000000013d627824 */ /* 0x040fe200078e0272 */
[----:B------:R-:W-:Y:S01]  /*24d0*/  PRMT R91, RZ, 0x7610, R91 ;  /* 0x00007610ff5b7816 */ /* 0x000fe2000000005b */
[----:B------:R0:W5:Y:S01]  /*24e0*/  @!P0 LDG.E.U8 R89, desc[UR12][R96.64] ;  /* 0x0000000c60598981 */ /* 0x000162000c1e1100 */
[----:B------:R-:W-:Y:S01]  /*24f0*/  PRMT R93, RZ, 0x7610, R93 ;  /* 0x00007610ff5d7816 */ /* 0x000fe2000000005d */
[----:B------:R-:W-:-:S03]  /*2500*/  IMAD.IADD R94, R61, 0x1, R110 ;  /* 0x000000013d5e7824 */ /* 0x000fc600078e026e */
[----:B------:R1:W5:Y:S01]  /*2510*/  @!P0 LDG.E.U8 R91, desc[UR12][R98.64] ;  /* 0x0000000c625b8981 */ /* 0x000362000c1e1100 */
[----:B------:R-:W-:-:S03]  /*2520*/  PRMT R101, RZ, 0x7610, R101 ;  /* 0x00007610ff657816 */ /* 0x000fc60000000065 */
[----:B------:R1:W5:Y:S01]  /*2530*/  @!P0 LDG.E.U8 R93, desc[UR12][R94.64] ;  /* 0x0000000c5e5d8981 */ /* 0x000362000c1e1100 */
[----:B0-----:R-:W-:Y:S01]  /*2540*/  IMAD.X R97, R7, 0x1, R69, P1 ;  /* 0x0000000107617824 */ /* 0x001fe200008e0645 */
[----:B------:R-:W-:-:S05]  /*2550*/  IADD3 RZ, P1, R61, R102, RZ ;  /* 0x000000663dff7210 */ /* 0x000fca0007f3e0ff */
[----:B-1----:R-:W-:Y:S01]  /*2560*/  IMAD.X R99, R7, 0x1, R65, P1 ;  /* 0x0000000107637824 */ /* 0x002fe200008e0641 */
[C---:B------:R-:W-:Y:S01]  /*2570*/  IADD3 RZ, P1, R61.reuse, R92, RZ ;  /* 0x0000005c3dff7210 */ /* 0x040fe20007f3e0ff */
[----:B------:R-:W-:-:S04]  /*2580*/  IMAD.IADD R96, R61, 0x1, R106 ;  /* 0x000000013d607824 */ /* 0x000fc800078e026a */
[----:B------:R-:W-:Y:S01]  /*2590*/  IMAD.X R95, R7, 0x1, R124, P1 ;  /* 0x00000001075f7824 */ /* 0x000fe200008e067c */
[C---:B------:R-:W-:Y:S01]  /*25a0*/  IADD3 RZ, P1, R61.reuse, R88, RZ ;  /* 0x000000583dff7210 */ /* 0x040fe20007f3e0ff */
[----:B------:R0:W5:Y:S01]  /*25b0*/  @!P0 LDG.E.U8 R101, desc[UR12][R96.64] ;  /* 0x0000000c60658981 */ /* 0x000162000c1e1100 */
[----:B------:R-:W-:Y:S01]  /*25c0*/  PRMT R103, RZ, 0x7610, R103 ;  /* 0x00007610ff677816 */ /* 0x000fe20000000067 */
[C---:B------:R-:W-:Y:S01]  /*25d0*/  IMAD.IADD R98, R61.reuse, 0x1, R102 ;  /* 0x000000013d627824 */ /* 0x040fe200078e0266 */
[----:B------:R-:W-:Y:S01]  /*25e0*/  PRMT R105, RZ, 0x7610, R105 ;  /* 0x00007610ff697816 */ /* 0x000fe20000000069 */
[----:B------:R-:W-:-:S03]  /*25f0*/  IMAD.IADD R94, R61, 0x1, R92 ;  /* 0x000000013d5e7824 */ /* 0x000fc600078e025c */
[----:B------:R1:W5:Y:S01]  /*2600*/  @!P0 LDG.E.U8 R103, desc[UR12][R98.64] ;  /* 0x0000000c62678981 */ /* 0x000362000c1e1100 */
[----:B0-----:R-:W-:Y:S01]  /*2610*/  IMAD.X R97, R7, 0x1, R120, P1 ;  /* 0x0000000107617824 */ /* 0x001fe200008e0678 */
[----:B------:R-:W-:Y:S02]  /*2620*/  IADD3 RZ, P1, R61, R86, RZ ;  /* 0x000000563dff7210 */ /* 0x000fe40007f3e0ff */
[----:B------:R0:W5:Y:S03]  /*2630*/  @!P0 LDG.E.U8 R105, desc[UR12][R94.64] ;  /* 0x0000000c5e698981 */ /* 0x000166000c1e1100 */
[----:B-1----:R-:W-:Y:S01]  /*2640*/  IMAD.X R99, R7, 0x1, R116, P1 ;  /* 0x0000000107637824 */ /* 0x002fe200008e0674 */
[C---:B------:R-:W-:Y:S01]  /*2650*/  IADD3 RZ, P1, R61.reuse, R84, RZ ;  /* 0x000000543dff7210 */ /* 0x040fe20007f3e0ff */
[----:B------:R-:W-:Y:S01]  /*2660*/  IMAD.IADD R96, R61, 0x1, R88 ;  /* 0x000000013d607824 */ /* 0x000fe200078e0258 */
[----:B------:R-:W-:-:S03]  /*2670*/  PRMT R107, RZ, 0x7610, R107 ;  /* 0x00007610ff6b7816 */ /* 0x000fc6000000006b */
[----:B0-----:R-:W-:Y:S01]  /*2680*/  IMAD.X R95, R7, 0x1, R112, P1 ;  /* 0x00000001075f7824 */ /* 0x001fe200008e0670 */
[C---:B------:R-:W-:Y:S01]  /*2690*/  IADD3 RZ, P1, R61.reuse, R82, RZ ;  /* 0x000000523dff7210 */ /* 0x040fe20007f3e0ff */
[C---:B------:R-:W-:Y:S01]  /*26a0*/  IMAD.IADD R98, R61.reuse, 0x1, R86 ;  /* 0x000000013d627824 */ /* 0x040fe200078e0256 */
[----:B------:R0:W5:Y:S01]  /*26b0*/  @!P0 LDG.E.U8 R107, desc[UR12][R96.64] ;  /* 0x0000000c606b8981 */ /* 0x000162000c1e1100 */
[----:B------:R-:W-:Y:S01]  /*26c0*/  PRMT R109, RZ, 0x7610, R109 ;  /* 0x00007610ff6d7816 */ /* 0x000fe2000000006d */
[----:B------:R-:W-:-:S05]  /*26d0*/  IMAD.IADD R94, R61, 0x1, R84 ;  /* 0x000000013d5e7824 */ /* 0x000fca00078e0254 */
[----:B------:R1:W5:Y:S01]  /*26e0*/  @!P0 LDG.E.U8 R109, desc[UR12][R98.64] ;  /* 0x0000000c626d8981 */ /* 0x000362000c1e1100 */
[----:B0-----:R-:W-:Y:S01]  /*26f0*/  IMAD.X R97, R7, 0x1, R108, P1 ;  /* 0x0000000107617824 */ /* 0x001fe200008e066c */
[C---:B------:R-:W-:Y:S01]  /*2700*/  IADD3 RZ, P1, R61.reuse, R80, RZ ;  /* 0x000000503dff7210 */ /* 0x040fe20007f3e0ff */
[----:B------:R-:W-:-:S04]  /*2710*/  IMAD.IADD R96, R61, 0x1, R82 ;  /* 0x000000013d607824 */ /* 0x000fc800078e0252 */
[----:B-1----:R-:W-:Y:S01]  /*2720*/  IMAD.X R99, R7, 0x1, R104, P1 ;  /* 0x0000000107637824 */ /* 0x002fe200008e0668 */
[C---:B------:R-:W-:Y:S01]  /*2730*/  IADD3 RZ, P1, R61.reuse, R78, RZ ;  /* 0x0000004e3dff7210 */ /* 0x040fe20007f3e0ff */
[----:B------:R-:W-:Y:S01]  /*2740*/  IMAD.IADD R98, R61, 0x1, R80 ;  /* 0x000000013d627824 */ /* 0x000fe200078e0250 */
[----:B--2---:R0:W-:Y:S02]  /*2750*/  STS.U8 [R10+UR8], R111 ;  /* 0x0000006f0a007988 */ /* 0x0041e40008000008 */
[----:B0-----:R-:W-:Y:S02]  /*2760*/  PRMT R111, RZ, 0x7610, R111 ;  /* 0x00007610ff6f7816 */ /* 0x001fe4000000006f */
[----:B---3--:R0:W-:Y:S04]  /*2770*/  STS.U8 [R10+UR8+0x2], R113 ;  /* 0x000002710a007988 */ /* 0x0081e80008000008 */
[----:B------:R1:W2:Y:S01]  /*2780*/  @!P0 LDG.E.U8 R111, desc[UR12][R94.64] ;  /* 0x0000000c5e6f8981 */ /* 0x0002a2000c1e1100 */
[----:B0-----:R-:W-:-:S03]  /*2790*/  PRMT R113, RZ, 0x7610, R113 ;  /* 0x00007610ff717816 */ /* 0x001fc60000000071 */
[----:B----4-:R0:W-:Y:S01]  /*27a0*/  STS.U8 [R10+UR8+0x4], R115 ;  /* 0x000004730a007988 */ /* 0x0101e20008000008 */
[----:B-1----:R-:W-:-:S03]  /*27b0*/  IMAD.X R95, R7, 0x1, R100, P1 ;  /* 0x00000001075f7824 */ /* 0x002fc600008e0664 */
[----:B------:R1:W3:Y:S01]  /*27c0*/  @!P0 LDG.E.U8 R113, desc[UR12][R96.64] ;  /* 0x0000000c60718981 */ /* 0x0002e2000c1e1100 */
[----:B0-----:R-:W-:Y:S02]  /*27d0*/  PRMT R115, RZ, 0x7610, R115 ;  /* 0x00007610ff737816 */ /* 0x001fe40000000073 */
[C---:B-1----:R-:W-:Y:S01]  /*27e0*/  IADD3 R96, P1, R61.reuse, R122, RZ ;  /* 0x0000007a3d607210 */ /* 0x042fe20007f3e0ff */
[----:B------:R0:W-:Y:S01]  /*27f0*/  STS.U8 [R10+UR8+0x6], R117 ;  /* 0x000006750a007988 */ /* 0x0001e20008000008 */
[----:B------:R-:W-:-:S03]  /*2800*/  IMAD.IADD R94, R61, 0x1, R78 ;  /* 0x000000013d5e7824 */ /* 0x000fc600078e024e */
[----:B------:R1:W4:Y:S01]  /*2810*/  @!P0 LDG.E.U8 R115, desc[UR12][R98.64] ;  /* 0x0000000c62738981 */ /* 0x000322000c1e1100 */
[----:B------:R-:W-:Y:S01]  /*2820*/  IMAD.X R97, R7, 0x1, R70, P1 ;  /* 0x0000000107617824 */ /* 0x000fe200008e0646 */
[----:B0-----:R-:W-:Y:S02]  /*2830*/  PRMT R117, RZ, 0x7610, R117 ;  /* 0x00007610ff757816 */ /* 0x001fe40000000075 */
[----:B-1----:R-:W-:-:S04]  /*2840*/  IADD3 R98, P1, R61, R63, RZ ;  /* 0x0000003f3d627210 */ /* 0x002fc80007f3e0ff */
[----:B------:R0:W2:Y:S01]  /*2850*/  @!P0 LDG.E.U8 R117, desc[UR12][R94.64] ;  /* 0x0000000c5e758981 */ /* 0x0000a2000c1e1100 */
[----:B------:R-:W-:-:S03]  /*2860*/  IMAD.X R99, R7, 0x1, R68, P1 ;  /* 0x0000000107637824 */ /* 0x000fc600008e0644 */
[----:B------:R1:W-:Y:S01]  /*2870*/  STS.U8 [R10+UR8+0xa], R125 ;  /* 0x00000a7d0a007988 */ /* 0x0003e20008000008 */
[----:B0-----:R-:W-:-:S03]  /*2880*/  IADD3 R94, P1, R61, R67, RZ ;  /* 0x000000433d5e7210 */ /* 0x001fc60007f3e0ff */
[----:B------:R0:W-:Y:S01]  /*2890*/  STS.U8 [R10+UR8+0x8], R121 ;  /* 0x000008790a007988 */ /* 0x0001e20008000008 */
[----:B-1----:R-:W-:Y:S01]  /*28a0*/  PRMT R125, RZ, 0x7610, R125 ;  /* 0x00007610ff7d7816 */ /* 0x002fe2000000007d */
[----:B------:R-:W-:Y:S01]  /*28b0*/  IMAD.X R95, R7, 0x1, R66, P1 ;  /* 0x00000001075f7824 */ /* 0x000fe200008e0642 */
[----:B------:R-:W-:-:S04]  /*28c0*/  IADD3 RZ, P1, R61, R8, RZ ;  /* 0x000000083dff7210 */ /* 0x000fc80007f3e0ff */
[----:B------:R1:W4:Y:S01]  /*28d0*/  @!P0 LDG.E.U8 R125, desc[UR12][R98.64] ;  /* 0x0000000c627d8981 */ /* 0x000322000c1e1100 */
[----:B0-----:R-:W-:-:S06]  /*28e0*/  PRMT R121, RZ, 0x7610, R121 ;  /* 0x00007610ff797816 */ /* 0x001fcc0000000079 */
[----:B------:R0:W4:Y:S01]  /*28f0*/  @!P0 LDG.E.U8 R121, desc[UR12][R96.64] ;  /* 0x0000000c60798981 */ /* 0x000122000c1e1100 */
[----:B-1----:R-:W-:Y:S02]  /*2900*/  PRMT R99, RZ, 0x7610, R99 ;  /* 0x00007610ff637816 */ /* 0x002fe40000000063 */
[----:B------:R-:W-:-:S04]  /*2910*/  PRMT R98, RZ, 0x7610, R98 ;  /* 0x00007610ff627816 */ /* 0x000fc80000000062 */
[----:B------:R-:W4:Y:S01]  /*2920*/  @!P0 LDG.E.U8 R99, desc[UR12][R94.64] ;  /* 0x0000000c5e638981 */ /* 0x000f22000c1e1100 */
[----:B0-----:R-:W-:Y:S02]  /*2930*/  IMAD.IADD R96, R61, 0x1, R8 ;  /* 0x000000013d607824 */ /* 0x001fe400078e0208 */
[----:B------:R-:W-:-:S05]  /*2940*/  IMAD.X R97, R7, 0x1, R90, P1 ;  /* 0x0000000107617824 */ /* 0x000fca00008e065a */
[----:B------:R-:W4:Y:S04]  /*2950*/  @!P0 LDG.E.U8 R98, desc[UR12][R96.64] ;  /* 0x0000000c60628981 */ /* 0x000f28000c1e1100 */
[----:B-----5:R0:W-:Y:S04]  /*2960*/  STS.U8 [R10+UR8+0xc], R123 ;  /* 0x00000c7b0a007988 */ /* 0x0201e80008000008 */
[----:B------:R0:W-:Y:S04]  /*2970*/  STS.U8 [R10+UR8+0xe], R119 ;  /* 0x00000e770a007988 */ /* 0x0001e80008000008 */
[----:B------:R0:W-:Y:S04]  /*2980*/  STS.U8 [R6+UR8], R73 ;  /* 0x0000004906007988 */ /* 0x0001e80008000008 */
[----:B------:R0:W-:Y:S04]  /*2990*/  STS.U8 [R6+UR8+0x2], R75 ;  /* 0x0000024b06007988 */ /* 0x0001e80008000008 */
        /* <DEDUP_REMOVED lines=9> */
[----:B------:R0:W-:Y:S01]  /*2a30*/  STS.U8 [R60+UR8+0xd00], R109 ;  /* 0x000d006d3c007988 */ /* 0x0001e20008000008 */
[----:B------:R-:W-:Y:S01]  /*2a40*/  UMOV UR5, 0xc0000010 ;  /* 0xc000001000057882 */ /* 0x000fe20000000000 */
[----:B------:R-:W-:-:S02]  /*2a50*/  UMOV UR7, 0xc0000010 ;  /* 0xc000001000077882 */ /* 0x000fc40000000000 */
[----:B---3--:R0:W-:Y:S04]  /*2a60*/  STS.U8 [R60+UR8+0xe00], R113 ;  /* 0x000e00713c007988 */ /* 0x0081e80008000008 */
[----:B--2---:R0:W-:Y:S04]  /*2a70*/  STS.U8 [R60+UR8+0xf00], R117 ;  /* 0x000f00753c007988 */ /* 0x0041e80008000008 */
[----:B----4-:R0:W-:Y:S04]  /*2a80*/  STS.U8 [R60+UR8+0x900], R121 ;  /* 0x000900793c007988 */ /* 0x0101e80008000008 */
        /* <DEDUP_REMOVED lines=9> */
[----:B------:R1:W-:Y:S06]  /*2b20*/  MEMBAR.ALL.CTA ;  /* 0x0000000000007992 */ /* 0x0003ec0000008000 */
[----:B-1----:R-:W1:Y:S02]  /*2b30*/  FENCE.VIEW.ASYNC.S ;  /* 0x00000000000073c6 */ /* 0x002e640000000000 */
[----:B-1----:R-:W-:Y:S06]  /*2b40*/  BAR.SYNC.DEFER_BLOCKING 0x0 ;  /* 0x0000000000007b1d */ /* 0x002fec0000010000 */
[----:B------:R-:W-:-:S06]  /*2b50*/  WARPGROUP.ARRIVE ;  /* 0x00000000000079c5 */ /* 0x000fcc0000000000 */
[----:B------:R-:W-:Y:S01]  /*2b60*/  QGMMA.64x64x32.F32.E5M2.E5M2 R24, gdesc[UR4], R24, gsb0 ;  /* 0x00e00000041879f3 */ /* 0x000fe20008003818 */
[----:B------:R-:W-:Y:S02]  /*2b70*/  USHF.R.S32.HI UR5, URZ, 0x1f, UR11 ;  /* 0x0000001f3f057899 */ /* 0x000fe4000801140b */
[----:B------:R-:W-:Y:S01]  /*2b80*/  IADD3 R82, P4, R82, UR11, RZ ;  /* 0x0000000b52527c10 */ /* 0x000fe2000ff9e0ff */
[----:B------:R-:W-:-:S03]  /*2b90*/  VIADD R62, R62, 0xffffffff ;  /* 0xffffffff3e3e7836 */ /* 0x000fc60000000000 */
[----:B------:R-:W-:Y:S02]  /*2ba0*/  IADD3.X R108, R108, UR5, RZ, P4, !PT ;  /* 0x000000056c6c7c10 */ /* 0x000fe4000a7fe4ff */
[----:B------:R-:W-:Y:S02]  /*2bb0*/  IADD3 R110, P4, R110, UR11, RZ ;  /* 0x0000000b6e6e7c10 */ /* 0x000fe4000ff9e0ff */
[----:B------:R-:W-:Y:S02]  /*2bc0*/  IADD3 R8, P1, R8, UR11, RZ ;  /* 0x0000000b08087c10 */ /* 0x000fe4000ff3e0ff */
[----:B------:R-:W-:Y:S02]  /*2bd0*/  IADD3 R78, P2, R78, UR11, RZ ;  /* 0x0000000b4e4e7c10 */ /* 0x000fe4000ff5e0ff */
[----:B------:R-:W-:Y:S02]  /*2be0*/  IADD3.X R76, R76, UR5, RZ, P4, !PT ;  /* 0x000000054c4c7c10 */ /* 0x000fe4000a7fe4ff */
[----:B------:R-:W-:-:S02]  /*2bf0*/  ISETP.NE.U32.AND P4, PT, R62, RZ, PT ;  /* 0x000000ff3e00720c */ /* 0x000fc40003f85070 */
[----:B------:R-:W-:Y:S02]  /*2c00*/  IADD3 R80, P3, R80, UR11, RZ ;  /* 0x0000000b50507c10 */ /* 0x000fe4000ff7e0ff */
[----:B------:R-:W-:Y:S02]  /*2c10*/  IADD3.X R90, R90, UR5, RZ, P1, !PT ;  /* 0x000000055a5a7c10 */ /* 0x000fe40008ffe4ff */
[----:B------:R-:W-:Y:S02]  /*2c20*/  IADD3.X R100, R100, UR5, RZ, P2, !PT ;  /* 0x0000000564647c10 */ /* 0x000fe400097fe4ff */
[----:B------:R-:W-:Y:S02]  /*2c30*/  IADD3 R84, P5, R84, UR11, RZ ;  /* 0x0000000b54547c10 */ /* 0x000fe4000ffbe0ff */
[----:B------:R-:W-:Y:S02]  /*2c40*/  IADD3 R86, P6, R86, UR11, RZ ;  /* 0x0000000b56567c10 */ /* 0x000fe4000ffde0ff */
[----:B------:R-:W-:-:S02]  /*2c50*/  IADD3 R88, P0, R88, UR11, RZ ;  /* 0x0000000b58587c10 */ /* 0x000fc4000ff1e0ff */
[----:B------:R-:W-:Y:S02]  /*2c60*/  IADD3 R92, P1, R92, UR11, RZ ;  /* 0x0000000b5c5c7c10 */ /* 0x000fe4000ff3e0ff */
[----:B------:R-:W-:Y:S02]  /*2c70*/  IADD3 R102, P2, R102, UR11, RZ ;  /* 0x0000000b66667c10 */ /* 0x000fe4000ff5e0ff */
[----:B------:R-:W-:Y:S02]  /*2c80*/  IADD3.X R104, R104, UR5, RZ, P3, !PT ;  /* 0x0000000568687c10 */ /* 0x000fe40009ffe4ff */
[----:B------:R-:W-:Y:S02]  /*2c90*/  IADD3 R106, P3, R106, UR11, RZ ;  /* 0x0000000b6a6a7c10 */ /* 0x000fe4000ff7e0ff */
[----:B------:R-:W-:Y:S02]  /*2ca0*/  IADD3.X R112, R112, UR5, RZ, P5, !PT ;  /* 0x0000000570707c10 */ /* 0x000fe4000affe4ff */
[----:B------:R-:W-:-:S02]  /*2cb0*/  IADD3.X R116, R116, UR5, RZ, P6, !PT ;  /* 0x0000000574747c10 */ /* 0x000fc4000b7fe4ff */
[----:B------:R-:W-:Y:S02]  /*2cc0*/  IADD3.X R120, R120, UR5, RZ, P0, !PT ;  /* 0x0000000578787c10 */ /* 0x000fe400087fe4ff */
[----:B------:R-:W-:Y:S02]  /*2cd0*/  IADD3.X R124, R124, UR5, RZ, P1, !PT ;  /* 0x000000057c7c7c10 */ /* 0x000fe40008ffe4ff */
[----:B------:R-:W-:Y:S02]  /*2ce0*/  IADD3.X R65, R65, UR5, RZ, P2, !PT ;  /* 0x0000000541417c10 */ /* 0x000fe400097fe4ff */
[----:B------:R-:W-:Y:S02]  /*2cf0*/  IADD3 R114, P5, R114, UR11, RZ ;  /* 0x0000000b72727c10 */ /* 0x000fe4000ffbe0ff */
[----:B------:R-:W-:Y:S02]  /*2d00*/  IADD3 R118, P6, R118, UR11, RZ ;  /* 0x0000000b76767c10 */ /* 0x000fe4000ffde0ff */
[----:B------:R-:W-:-:S02]  /*2d10*/  IADD3 R122, P0, R122, UR11, RZ ;  /* 0x0000000b7a7a7c10 */ /* 0x000fc4000ff1e0ff */
[----:B------:R-:W-:Y:S02]  /*2d20*/  IADD3 R63, P1, R63, UR11, RZ ;  /* 0x0000000b3f3f7c10 */ /* 0x000fe4000ff3e0ff */
[----:B------:R-:W-:Y:S02]  /*2d30*/  IADD3 R67, P2, R67, UR11, RZ ;  /* 0x0000000b43437c10 */ /* 0x000fe4000ff5e0ff */
[----:B------:R-:W-:Y:S01]  /*2d40*/  IADD3.X R69, R69, UR5, RZ, P3, !PT ;  /* 0x0000000545457c10 */ /* 0x000fe20009ffe4ff */
[----:B------:R-:W-:Y:S01]  /*2d50*/  UIADD3 UR10, UR10, -0x20, URZ ;  /* 0xffffffe00a0a7890 */ /* 0x000fe2000fffe03f */
[----:B------:R-:W-:Y:S02]  /*2d60*/  IADD3 R71, P3, R11, R71, RZ ;  /* 0x000000470b477210 */ /* 0x000fe40007f7e0ff */
[----:B------:R-:W-:Y:S02]  /*2d70*/  IADD3.X R74, R74, UR5, RZ, P5, !PT ;  /* 0x000000054a4a7c10 */ /* 0x000fe4000affe4ff */
[----:B------:R-:W-:-:S02]  /*2d80*/  IADD3.X R72, R72, UR5, RZ, P6, !PT ;  /* 0x0000000548487c10 */ /* 0x000fc4000b7fe4ff */
[----:B------:R-:W-:Y:S02]  /*2d90*/  IADD3.X R70, R70, UR5, RZ, P0, !PT ;  /* 0x0000000546467c10 */ /* 0x000fe400087fe4ff */
[----:B------:R-:W-:Y:S02]  /*2da0*/  IADD3.X R68, R68, UR5, RZ, P1, !PT ;  /* 0x0000000544447c10 */ /* 0x000fe40008ffe4ff */
[----:B------:R-:W-:Y:S02]  /*2db0*/  IADD3.X R66, R66, UR5, RZ, P2, !PT ;  /* 0x0000000542427c10 */ /* 0x000fe400097fe4ff */
[----:B------:R-:W-:Y:S01]  /*2dc0*/  LEA.HI.X.SX32 R64, R11, R64, 0x1, P3 ;  /* 0x000000400b407211 */ /* 0x000fe200018f0eff */
[----:B------:R-:W-:Y:S02]  /*2dd0*/  WARPGROUP.DEPBAR.LE gsb0, 0x0 ;  /* 0x00008000000079c5 */ /* 0x000fe40000010000 */
[----:B0-----:R-:W-:Y:S05]  /*2de0*/  @P4 BRA `(.L_x_2) ;  /* 0xfffffff000084947 */ /* 0x001fea000383ffff */
.L_x_1:
[----:B------:R-:W-:Y:S01]  /*2df0*/  USHF.L.U32 UR9, UR9, 0x6, URZ ;  /* 0x0000000609097899 */ /* 0x000fe2000800063f */
[----:B------:R-:W-:Y:S01]  /*2e00*/  F2FP.SATFINITE.E5M2.F32.PACK_AB_MERGE_C R24, R25, R24, RZ ;  /* 0x000000181918723e */ /* 0x000fe200048060ff */
[----:B------:R-:W-:Y:S01]  /*2e10*/  IMAD.SHL.U32 R9, R0, 0x10, RZ ;  /* 0x0000001000097824 */ /* 0x000fe200078e00ff */
[----:B------:R-:W-:Y:S01]  /*2e20*/  F2FP.SATFINITE.E5M2.F32.PACK_AB_MERGE_C R28, R29, R28, RZ ;  /* 0x0000001c1d1c723e */ /* 0x000fe200048060ff */
[----:B------:R-:W-:Y:S01]  /*2e30*/  ULOP3.LUT UR9, UR9, 0x40, URZ, 0xc0, !UPT ;  /* 0x0000004009097892 */ /* 0x000fe2000f8ec03f */
[----:B------:R-:W-:Y:S01]  /*2e40*/  LOP3.LUT R24, R24, 0xffff, RZ, 0xc0, !PT ;  /* 0x0000ffff18187812 */ /* 0x000fe200078ec0ff */
[----:B------:R-:W-:Y:S01]  /*2e50*/  BAR.SYNC.DEFER_BLOCKING 0x0 ;  /* 0x0000000000007b1d */ /* 0x000fe20000010000 */
[----:B------:R-:W-:Y:S02]  /*2e60*/  LOP3.LUT R11, R28, 0xffff, RZ, 0xc0, !PT ;  /* 0x0000ffff1c0b7812 */ /* 0x000fe400078ec0ff */
[----:B------:R-:W-:Y:S02]  /*2e70*/  F2FP.SATFINITE.E5M2.F32.PACK_AB_MERGE_C R32, R33, R32, RZ ;  /* 0x000000202120723e */ /* 0x000fe400048060ff */
[----:B------:R-:W-:Y:S01]  /*2e80*/  LOP3.LUT R3, R4, UR9, R3, 0xfe, !PT ;  /* 0x0000000904037c12 */ /* 0x000fe2000f8efe03 */
[----:B------:R-:W-:Y:S01]  /*2e90*/  IMAD.SHL.U32 R4, R0, 0x100, RZ ;  /* 0x0000010000047824 */ /* 0x000fe200078e00ff */
[----:B------:R-:W-:Y:S01]  /*2ea0*/  SHF.R.U32.HI R6, RZ, 0x8, R11 ;  /* 0x00000008ff067819 */ /* 0x000fe2000001160b */
[----:B------:R-:W-:Y:S01]  /*2eb0*/  ULDC.64 UR6, c[0x0][0x228] ;  /* 0x00008a0000067ab9 */ /* 0x000fe20000000a00 */
[----:B------:R-:W-:Y:S01]  /*2ec0*/  F2FP.SATFINITE.E5M2.F32.PACK_AB_MERGE_C R26, R27, R26, RZ ;  /* 0x0000001a1b1a723e */ /* 0x000fe200048060ff */
[----:B------:R-:W-:Y:S01]  /*2ed0*/  ULDC UR4, c[0x0][0x244] ;  /* 0x0000910000047ab9 */ /* 0x000fe20000000800 */
[----:B------:R-:W-:-:S02]  /*2ee0*/  LOP3.LUT R8, R4, 0x800, RZ, 0xc0, !PT ;  /* 0x0000080004087812 */ /* 0x000fc400078ec0ff */
[----:B------:R-:W-:Y:S02]  /*2ef0*/  SHF.R.U32.HI R4, RZ, 0x8, R24 ;  /* 0x00000008ff047819 */ /* 0x000fe40000011618 */
[----:B------:R-:W-:Y:S02]  /*2f00*/  F2FP.SATFINITE.E5M2.F32.PACK_AB_MERGE_C R30, R31, R30, RZ ;  /* 0x0000001e1f1e723e */ /* 0x000fe400048060ff */
[----:B------:R-:W-:Y:S02]  /*2f10*/  F2FP.SATFINITE.E5M2.F32.PACK_AB_MERGE_C R34, R35, R34, RZ ;  /* 0x000000222322723e */ /* 0x000fe400048060ff */
[----:B------:R-:W-:Y:S02]  /*2f20*/  LOP3.LUT R7, R9, 0x70, RZ, 0xc0, !PT ;  /* 0x0000007009077812 */ /* 0x000fe400078ec0ff */
[----:B------:R-:W-:Y:S02]  /*2f30*/  LOP3.LUT R21, R32, 0xffff, RZ, 0xc0, !PT ;  /* 0x0000ffff20157812 */ /* 0x000fe400078ec0ff */
[----:B------:R-:W-:-:S02]  /*2f40*/  LOP3.LUT R6, R6, 0xffff, RZ, 0xc0, !PT ;  /* 0x0000ffff06067812 */ /* 0x000fc400078ec0ff */
[----:B------:R-:W-:Y:S02]  /*2f50*/  LOP3.LUT R15, R4, 0xffff, RZ, 0xc0, !PT ;  /* 0x0000ffff040f7812 */ /* 0x000fe400078ec0ff */
[----:B------:R-:W-:Y:S02]  /*2f60*/  LOP3.LUT R26, R26, 0xffff, RZ, 0xc0, !PT ;  /* 0x0000ffff1a1a7812 */ /* 0x000fe400078ec0ff */
[----:B------:R-:W-:Y:S02]  /*2f70*/  LOP3.LUT R19, R30, 0xffff, RZ, 0xc0, !PT ;  /* 0x0000ffff1e137812 */ /* 0x000fe400078ec0ff */
[----:B------:R-:W-:Y:S02]  /*2f80*/  LOP3.LUT R23, R34, 0xffff, RZ, 0xc0, !PT ;  /* 0x0000ffff22177812 */ /* 0x000fe400078ec0ff */
[----:B------:R-:W-:Y:S02]  /*2f90*/  PRMT R10, R24, 0x3340, R11 ;  /* 0x00003340180a7816 */ /* 0x000fe4000000000b */
[----:B------:R-:W-:-:S02]  /*2fa0*/  IADD3 R11, R7, UR8, R8 ;  /* 0x00000008070b7c10 */ /* 0x000fc4000fffe008 */
[----:B------:R-:W-:Y:S02]  /*2fb0*/  PRMT R15, R15, 0x3340, R6 ;  /* 0x000033400f0f7816 */ /* 0x000fe40000000006 */
[----:B------:R-:W-:Y:S02]  /*2fc0*/  SHF.R.U32.HI R7, RZ, 0x8, R21 ;  /* 0x00000008ff077819 */ /* 0x000fe40000011615 */
[----:B------:R-:W-:Y:S02]  /*2fd0*/  SHF.R.U32.HI R6, RZ, 0x8, R19 ;  /* 0x00000008ff067819 */ /* 0x000fe40000011613 */
[----:B------:R-:W-:Y:S02]  /*2fe0*/  SHF.R.U32.HI R4, RZ, 0x8, R26 ;  /* 0x00000008ff047819 */ /* 0x000fe4000001161a */
[----:B------:R-:W-:Y:S02]  /*2ff0*/  SHF.R.U32.HI R8, RZ, 0x8, R23 ;  /* 0x00000008ff087819 */ /* 0x000fe40000011617 */
[----:B------:R-:W-:-:S02]  /*3000*/  PRMT R12, R26, 0x3340, R19 ;  /* 0x000033401a0c7816 */ /* 0x000fc40000000013 */
[----:B------:R-:W-:Y:S02]  /*3010*/  LOP3.LUT R7, R7, 0xffff, RZ, 0xc0, !PT ;  /* 0x0000ffff07077812 */ /* 0x000fe400078ec0ff */
[----:B------:R-:W-:Y:S02]  /*3020*/  LOP3.LUT R6, R6, 0xffff, RZ, 0xc0, !PT ;  /* 0x0000ffff06067812 */ /* 0x000fe400078ec0ff */
[----:B------:R-:W-:Y:S02]  /*3030*/  LOP3.LUT R19, R4, 0xffff, RZ, 0xc0, !PT ;  /* 0x0000ffff04137812 */ /* 0x000fe400078ec0ff */
[----:B------:R-:W-:Y:S02]  /*3040*/  LOP3.LUT R8, R8, 0xffff, RZ, 0xc0, !PT ;  /* 0x0000ffff08087812 */ /* 0x000fe400078ec0ff */
[--C-:B------:R-:W-:Y:S02]  /*3050*/  PRMT R13, R21, 0x3340, R0.reuse ;  /* 0x00003340150d7816 */ /* 0x100fe40000000000 */
[----:B------:R-:W-:Y:S01]  /*3060*/  PRMT R17, R23, 0x3340, R0 ;  /* 0x0000334017117816 */ /* 0x000fe20000000000 */
[----:B------:R-:W-:Y:S01]  /*3070*/  IMAD.SHL.U32 R0, R0, 0x8, RZ ;  /* 0x0000000800007824 */ /* 0x000fe200078e00ff */
[----:B------:R-:W-:-:S02]  /*3080*/  F2FP.SATFINITE.E5M2.F32.PACK_AB_MERGE_C R36, R37, R36, RZ ;  /* 0x000000242524723e */ /* 0x000fc400048060ff */
[----:B------:R-:W-:Y:S02]  /*3090*/  PRMT R4, R7, 0x3340, R2 ;  /* 0x0000334007047816 */ /* 0x000fe40000000002 */
[----:B------:R-:W-:Y:S02]  /*30a0*/  F2FP.SATFINITE.E5M2.F32.PACK_AB_MERGE_C R38, R39, R38, RZ ;  /* 0x000000262726723e */ /* 0x000fe400048060ff */
[----:B------:R-:W-:Y:S02]  /*30b0*/  PRMT R6, R19, 0x3340, R6 ;  /* 0x0000334013067816 */ /* 0x000fe40000000006 */
[----:B------:R-:W-:Y:S02]  /*30c0*/  PRMT R7, R8, 0x3340, R1 ;  /* 0x0000334008077816 */ /* 0x000fe40000000001 */
[----:B------:R-:W-:Y:S02]  /*30d0*/  PRMT R13, R10, 0x5410, R13 ;  /* 0x000054100a0d7816 */ /* 0x000fe4000000000d */
[----:B------:R-:W-:-:S02]  /*30e0*/  LOP3.LUT R36, R36, 0xffff, RZ, 0xc0, !PT ;  /* 0x0000ffff24247812 */ /* 0x000fc400078ec0ff */
[----:B------:R-:W-:Y:S02]  /*30f0*/  LOP3.LUT R0, R0, 0x380, RZ, 0xc0, !PT ;  /* 0x0000038000007812 */ /* 0x000fe400078ec0ff */
[----:B------:R-:W-:Y:S02]  /*3100*/  PRMT R15, R15, 0x5410, R4 ;  /* 0x000054100f0f7816 */ /* 0x000fe40000000004 */
[----:B------:R-:W-:Y:S01]  /*3110*/  PRMT R17, R12, 0x5410, R17 ;  /* 0x000054100c117816 */ /* 0x000fe20000000011 */
[----:B------:R-:W-:Y:S01]  /*3120*/  IMAD.IADD R18, R0, 0x1, R11 ;  /* 0x0000000100127824 */ /* 0x000fe200078e020b */
[----:B------:R-:W-:Y:S02]  /*3130*/  PRMT R7, R6, 0x5410, R7 ;  /* 0x0000541006077816 */ /* 0x000fe40000000007 */
[----:B------:R-:W-:Y:S02]  /*3140*/  LOP3.LUT R38, R38, 0xffff, RZ, 0xc0, !PT ;  /* 0x0000ffff26267812 */ /* 0x000fe400078ec0ff */
[----:B------:R-:W-:-:S02]  /*3150*/  PRMT R12, R13, 0x4210, R36 ;  /* 0x000042100d0c7816 */ /* 0x000fc40000000024 */
[----:B------:R-:W-:Y:S02]  /*3160*/  PRMT R13, R15, 0x5210, R36 ;  /* 0x000052100f0d7816 */ /* 0x000fe40000000024 */
[--C-:B------:R-:W-:Y:S02]  /*3170*/  PRMT R14, R17, 0x4210, R38.reuse ;  /* 0x00004210110e7816 */ /* 0x100fe40000000026 */
[----:B------:R-:W-:Y:S02]  /*3180*/  PRMT R15, R7, 0x5210, R38 ;  /* 0x00005210070f7816 */ /* 0x000fe40000000026 */
[----:B------:R-:W-:Y:S02]  /*3190*/  F2FP.SATFINITE.E5M2.F32.PACK_AB_MERGE_C R50, R51, R50, RZ ;  /* 0x000000323332723e */ /* 0x000fe400048060ff */
[----:B------:R-:W-:Y:S01]  /*31a0*/  F2FP.SATFINITE.E5M2.F32.PACK_AB_MERGE_C R42, R43, R42, RZ ;  /* 0x0000002a2b2a723e */ /* 0x000fe200048060ff */
[----:B------:R0:W-:Y:S01]  /*31b0*/  STSM.16.M88.4 [R18], R12 ;  /* 0x0000000c12007844 */ /* 0x0001e20000000200 */
[----:B------:R-:W-:-:S02]  /*31c0*/  F2FP.SATFINITE.E5M2.F32.PACK_AB_MERGE_C R46, R47, R46, RZ ;  /* 0x0000002e2f2e723e */ /* 0x000fc400048060ff */
[----:B------:R-:W-:Y:S02]  /*31d0*/  F2FP.SATFINITE.E5M2.F32.PACK_AB_MERGE_C R40, R41, R40, RZ ;  /* 0x000000282928723e */ /* 0x000fe400048060ff */
[----:B------:R-:W-:Y:S02]  /*31e0*/  F2FP.SATFINITE.E5M2.F32.PACK_AB_MERGE_C R44, R45, R44, RZ ;  /* 0x0000002c2d2c723e */ /* 0x000fe400048060ff */
[----:B------:R-:W-:Y:S02]  /*31f0*/  F2FP.SATFINITE.E5M2.F32.PACK_AB_MERGE_C R48, R49, R48, RZ ;  /* 0x000000303130723e */ /* 0x000fe400048060ff */
[----:B------:R-:W-:Y:S02]  /*3200*/  LOP3.LUT R50, R50, 0xffff, RZ, 0xc0, !PT ;  /* 0x0000ffff32327812 */ /* 0x000fe400078ec0ff */
[----:B------:R-:W-:Y:S02]  /*3210*/  LOP3.LUT R0, R5, 0x800, RZ, 0xc0, !PT ;  /* 0x0000080005007812 */ /* 0x000fe400078ec0ff */
[----:B------:R-:W-:-:S02]  /*3220*/  LOP3.LUT R42, R42, 0xffff, RZ, 0xc0, !PT ;  /* 0x0000ffff2a2a7812 */ /* 0x000fc400078ec0ff */
[----:B------:R-:W-:Y:S01]  /*3230*/  LOP3.LUT R25, R46, 0xffff, RZ, 0xc0, !PT ;  /* 0x0000ffff2e197812 */ /* 0x000fe200078ec0ff */
[----:B0-----:R-:W-:Y:S01]  /*3240*/  IMAD R12, R2, UR4, RZ ;  /* 0x00000004020c7c24 */ /* 0x001fe2000f8e02ff */
[----:B------:R-:W-:Y:S01]  /*3250*/  LOP3.LUT R9, R9, 0x3f0, RZ, 0xc0, !PT ;  /* 0x000003f009097812 */ /* 0x000fe200078ec0ff */
[----:B------:R-:W-:Y:S01]  /*3260*/  ULDC.64 UR4, c[0x0][0x220] ;  /* 0x0000880000047ab9 */ /* 0x000fe20000000a00 */
[----:B------:R-:W-:Y:S02]  /*3270*/  LOP3.LUT R40, R40, 0xffff, RZ, 0xc0, !PT ;  /* 0x0000ffff28287812 */ /* 0x000fe400078ec0ff */
[----:B------:R-:W-:Y:S02]  /*3280*/  LOP3.LUT R23, R44, 0xffff, RZ, 0xc0, !PT ;  /* 0x0000ffff2c177812 */ /* 0x000fe400078ec0ff */
[----:B------:R-:W-:Y:S02]  /*3290*/  LOP3.LUT R48, R48, 0xffff, RZ, 0xc0, !PT ;  /* 0x0000ffff30307812 */ /* 0x000fe400078ec0ff */
[----:B------:R-:W-:-:S02]  /*32a0*/  PRMT R11, R50, 0x3340, R1 ;  /* 0x00003340320b7816 */ /* 0x000fc40000000001 */
[----:B------:R-:W-:Y:S02]  /*32b0*/  PRMT R6, R42, 0x3340, R25 ;  /* 0x000033402a067816 */ /* 0x000fe40000000019 */
[----:B------:R-:W-:Y:S02]  /*32c0*/  IADD3 R22, R9, UR8, R0 ;  /* 0x0000000809167c10 */ /* 0x000fe4000fffe000 */
[----:B------:R-:W-:Y:S01]  /*32d0*/  PRMT R5, R48, 0x3340, R1 ;  /* 0x0000334030057816 */ /* 0x000fe20000000001 */
[----:B------:R-:W0:Y:S01]  /*32e0*/  LDC R0, c[0x0][0x248] ;  /* 0x00009200ff007b82 */ /* 0x000e220000000800 */
[----:B------:R-:W-:Y:S02]  /*32f0*/  PRMT R4, R40, 0x3340, R23 ;  /* 0x0000334028047816 */ /* 0x000fe40000000017 */
[----:B------:R-:W-:-:S05]  /*3300*/  PRMT R21, R6, 0x5410, R11 ;  /* 0x0000541006157816 */ /* 0x000fca000000000b */
[----:B------:R-:W-:Y:S01]  /*3310*/  BAR.SYNC.DEFER_BLOCKING 0x0 ;  /* 0x0000000000007b1d */ /* 0x000fe20000010000 */
[----:B------:R-:W-:Y:S02]  /*3320*/  PRMT R19, R4, 0x5410, R5 ;  /* 0x0000541004137816 */ /* 0x000fe40000000005 */
[----:B------:R-:W-:Y:S02]  /*3330*/  SHF.R.U32.HI R4, RZ, 0x8, R40 ;  /* 0x00000008ff047819 */ /* 0x000fe40000011628 */
[----:B------:R-:W-:Y:S02]  /*3340*/  SHF.R.U32.HI R6, RZ, 0x8, R23 ;  /* 0x00000008ff067819 */ /* 0x000fe40000011617 */
[----:B------:R-:W-:Y:S02]  /*3350*/  SHF.R.U32.HI R16, RZ, 0x8, R48 ;  /* 0x00000008ff107819 */ /* 0x000fe40000011630 */
[----:B------:R-:W-:Y:S02]  /*3360*/  SHF.R.U32.HI R5, RZ, 0x8, R42 ;  /* 0x00000008ff057819 */ /* 0x000fe4000001162a */
[----:B------:R-:W-:-:S02]  /*3370*/  SHF.R.U32.HI R7, RZ, 0x8, R25 ;  /* 0x00000008ff077819 */ /* 0x000fc40000011619 */
[----:B------:R-:W-:Y:S02]  /*3380*/  SHF.R.U32.HI R17, RZ, 0x8, R50 ;  /* 0x00000008ff117819 */ /* 0x000fe40000011632 */
[----:B------:R-:W-:Y:S02]  /*3390*/  LOP3.LUT R13, R4, 0xffff, RZ, 0xc0, !PT ;  /* 0x0000ffff040d7812 */ /* 0x000fe400078ec0ff */
[----:B------:R-:W-:Y:S02]  /*33a0*/  LOP3.LUT R6, R6, 0xffff, RZ, 0xc0, !PT ;  /* 0x0000ffff06067812 */ /* 0x000fe400078ec0ff */
[----:B------:R-:W-:Y:S02]  /*33b0*/  LOP3.LUT R16, R16, 0xffff, RZ, 0xc0, !PT ;  /* 0x0000ffff10107812 */ /* 0x000fe400078ec0ff */
[----:B------:R-:W-:Y:S02]  /*33c0*/  LOP3.LUT R7, R7, 0xffff, RZ, 0xc0, !PT ;  /* 0x0000ffff07077812 */ /* 0x000fe400078ec0ff */
[----:B------:R-:W-:Y:S01]  /*33d0*/  LOP3.LUT R4, R5, 0xffff, RZ, 0xc0, !PT ;  /* 0x0000ffff05047812 */ /* 0x000fe200078ec0ff */
[----:B------:R-:W1:Y:S01]  /*33e0*/  LDS.128 R8, [R22] ;  /* 0x0000000016087984 */ /* 0x000e620000000c00 */
[----:B------:R-:W-:-:S02]  /*33f0*/  LOP3.LUT R17, R17, 0xffff, RZ, 0xc0, !PT ;  /* 0x0000ffff11117812 */ /* 0x000fc400078ec0ff */
[----:B------:R-:W-:Y:S02]  /*3400*/  F2FP.SATFINITE.E5M2.F32.PACK_AB_MERGE_C R52, R53, R52, RZ ;  /* 0x000000343534723e */ /* 0x000fe400048060ff */
[----:B------:R-:W-:Y:S02]  /*3410*/  F2FP.SATFINITE.E5M2.F32.PACK_AB_MERGE_C R54, R55, R54, RZ ;  /* 0x000000363736723e */ /* 0x000fe400048060ff */
[----:B------:R-:W-:Y:S02]  /*3420*/  PRMT R6, R13, 0x3340, R6 ;  /* 0x000033400d067816 */ /* 0x000fe40000000006 */
[----:B------:R-:W-:Y:S02]  /*3430*/  PRMT R5, R16, 0x3340, R1 ;  /* 0x0000334010057816 */ /* 0x000fe40000000001 */
[----:B------:R-:W-:Y:S02]  /*3440*/  PRMT R4, R4, 0x3340, R7 ;  /* 0x0000334004047816 */ /* 0x000fe40000000007 */
[----:B------:R-:W-:-:S02]  /*3450*/  PRMT R17, R17, 0x3340, R2 ;  /* 0x0000334011117816 */ /* 0x000fc40000000002 */
[----:B------:R-:W-:Y:S01]  /*3460*/  PRMT R25, R6, 0x5410, R5 ;  /* 0x0000541006197816 */ /* 0x000fe20000000005 */
[----:B0-----:R-:W-:Y:S01]  /*3470*/  IMAD R5, R3, R0, RZ ;  /* 0x0000000003057224 */ /* 0x001fe200078e02ff */
[----:B------:R-:W-:Y:S02]  /*3480*/  LOP3.LUT R52, R52, 0xffff, RZ, 0xc0, !PT ;  /* 0x0000ffff34347812 */ /* 0x000fe400078ec0ff */
[----:B------:R-:W-:Y:S02]  /*3490*/  PRMT R17, R4, 0x5410, R17 ;  /* 0x0000541004117816 */ /* 0x000fe40000000011 */
[----:B------:R-:W-:Y:S02]  /*34a0*/  LOP3.LUT R54, R54, 0xffff, RZ, 0xc0, !PT ;  /* 0x0000ffff36367812 */ /* 0x000fe400078ec0ff */
[--C-:B------:R-:W-:Y:S02]  /*34b0*/  PRMT R24, R19, 0x4210, R52.reuse ;  /* 0x0000421013187816 */ /* 0x100fe40000000034 */
[----:B------:R-:W-:-:S02]  /*34c0*/  PRMT R25, R25, 0x5210, R52 ;  /* 0x0000521019197816 */ /* 0x000fc40000000034 */
[--C-:B------:R-:W-:Y:S02]  /*34d0*/  PRMT R26, R21, 0x4210, R54.reuse ;  /* 0x00004210151a7816 */ /* 0x100fe40000000036 */
[----:B------:R-:W-:Y:S01]  /*34e0*/  PRMT R27, R17, 0x5210, R54 ;  /* 0x00005210111b7816 */ /* 0x000fe20000000036 */
[----:B------:R-:W-:Y:S01]  /*34f0*/  BAR.SYNC.DEFER_BLOCKING 0x0 ;  /* 0x0000000000007b1d */ /* 0x000fe20000010000 */
[----:B------:R-:W-:Y:S02]  /*3500*/  ISETP.GE.AND P0, PT, R2, UR6, PT ;  /* 0x0000000602007c0c */ /* 0x000fe4000bf06270 */
[C---:B------:R-:W-:Y:S02]  /*3510*/  LOP3.LUT R2, R3.reuse, 0x6, RZ, 0xfc, !PT ;  /* 0x0000000603027812 */ /* 0x040fe400078efcff */
[----:B------:R-:W-:Y:S02]  /*3520*/  LOP3.LUT R13, R3, 0x2, RZ, 0xfc, !PT ;  /* 0x00000002030d7812 */ /* 0x000fe400078efcff */
[----:B------:R-:W-:-:S02]  /*3530*/  ISETP.LT.AND P3, PT, R2, UR7, !P0 ;  /* 0x0000000702007c0c */ /* 0x000fc4000c761270 */
[C---:B------:R-:W-:Y:S02]  /*3540*/  IADD3 R2, P1, R12.reuse, UR4, RZ ;  /* 0x000000040c027c10 */ /* 0x040fe4000ff3e0ff */
[C---:B------:R-:W-:Y:S02]  /*3550*/  LOP3.LUT R7, R3.reuse, 0x4, RZ, 0xfc, !PT ;  /* 0x0000000403077812 */ /* 0x040fe400078efcff */
[----:B------:R-:W-:Y:S02]  /*3560*/  LEA.HI.X.SX32 R12, R12, UR5, 0x1, P1 ;  /* 0x000000050c0c7c11 */ /* 0x000fe400088f0eff */
[----:B------:R-:W-:Y:S02]  /*3570*/  ISETP.LT.AND P1, PT, R3, UR7, !P0 ;  /* 0x0000000703007c0c */ /* 0x000fe4000c721270 */
[----:B------:R-:W-:Y:S02]  /*3580*/  IADD3 R4, P6, R5, R2, RZ ;  /* 0x0000000205047210 */ /* 0x000fe40007fde0ff */
[----:B------:R-:W-:Y:S01]  /*3590*/  ISETP.LT.AND P5, PT, R13, UR7, !P0 ;  /* 0x000000070d007c0c */ /* 0x000fe2000c7a1270 */
[----:B------:R-:W-:Y:S01]  /*35a0*/  IMAD R13, R0, 0x2, R5 ;  /* 0x00000002000d7824 */ /* 0x000fe200078e0205 */
[----:B------:R-:W-:-:S02]  /*35b0*/  LOP3.LUT R6, R3, 0x8, RZ, 0xfc, !PT ;  /* 0x0000000803067812 */ /* 0x000fc400078efcff */
[----:B------:R-:W-:Y:S01]  /*35c0*/  LEA.HI.X.SX32 R5, R5, R12, 0x1, P6 ;  /* 0x0000000c05057211 */ /* 0x000fe200030f0eff */
[----:B------:R0:W-:Y:S01]  /*35d0*/  STSM.16.M88.4 [R18], R24 ;  /* 0x0000001812007844 */ /* 0x0001e20000000200 */
[----:B-1----:R-:W-:Y:S01]  /*35e0*/  PRMT R19, R8, 0x7770, RZ ;  /* 0x0000777008137816 */ /* 0x002fe200000000ff */
[C---:B------:R-:W-:Y:S01]  /*35f0*/  IMAD R15, R0.reuse, 0x2, R13 ;  /* 0x00000002000f7824 */ /* 0x040fe200078e020d */
[----:B------:R-:W-:Y:S01]  /*3600*/  BAR.SYNC.DEFER_BLOCKING 0x0 ;  /* 0x0000000000007b1d */ /* 0x000fe20000010000 */
[----:B------:R-:W-:Y:S02]  /*3610*/  ISETP.LT.AND P4, PT, R7, UR7, !P0 ;  /* 0x0000000707007c0c */ /* 0x000fe4000c781270 */
[----:B------:R-:W-:Y:S01]  /*3620*/  IMAD R17, R0, 0x2, R15 ;  /* 0x0000000200117824 */ /* 0x000fe200078e020f */
[----:B------:R-:W-:Y:S02]  /*3630*/  ISETP.LT.AND P2, PT, R6, UR7, !P0 ;  /* 0x0000000706007c0c */ /* 0x000fe4000c741270 */
[----:B------:R-:W-:-:S02]  /*3640*/  LOP3.LUT R7, R3, 0xa, RZ, 0xfc, !PT ;  /* 0x0000000a03077812 */ /* 0x000fc400078efcff */
[----:B------:R-:W-:Y:S02]  /*3650*/  IADD3 R6, P6, R13, R2, RZ ;  /* 0x000000020d067210 */ /* 0x000fe40007fde0ff */
[----:B------:R-:W-:Y:S02]  /*3660*/  PRMT R21, R9, 0x7770, RZ ;  /* 0x0000777009157816 */ /* 0x000fe400000000ff */
[----:B------:R-:W-:Y:S02]  /*3670*/  PRMT R23, R11, 0x7770, RZ ;  /* 0x000077700b177816 */ /* 0x000fe400000000ff */
[C---:B0-----:R-:W-:Y:S02]  /*3680*/  PRMT R25, R10.reuse, 0x7770, RZ ;  /* 0x000077700a197816 */ /* 0x041fe400000000ff */
[----:B------:R-:W-:Y:S01]  /*3690*/  PRMT R27, R10, 0x7771, RZ ;  /* 0x000077710a1b7816 */ /* 0x000fe200000000ff */
[----:B------:R0:W-:Y:S01]  /*36a0*/  @P1 STG.E.U8 desc[UR12][R4.64], R19 ;  /* 0x0000001304001986 */ /* 0x0001e2000c10110c */
[----:B------:R-:W-:-:S02]  /*36b0*/  ISETP.LT.AND P1, PT, R7, UR7, !P0 ;  /* 0x0000000707007c0c */ /* 0x000fc4000c721270 */
[----:B------:R-:W-:Y:S02]  /*36c0*/  LEA.HI.X.SX32 R7, R13, R12, 0x1, P6 ;  /* 0x0000000c0d077211 */ /* 0x000fe400030f0eff */
[----:B------:R-:W-:Y:S02]  /*36d0*/  IADD3 R14, P6, R15, R2, RZ ;  /* 0x000000020f0e7210 */ /* 0x000fe40007fde0ff */
[----:B------:R-:W-:Y:S01]  /*36e0*/  LOP3.LUT R13, R3, 0xc, RZ, 0xfc, !PT ;  /* 0x0000000c030d7812 */ /* 0x000fe200078efcff */
[----:B------:R1:W-:Y:S01]  /*36f0*/  @P5 STG.E.U8 desc[UR12][R6.64], R21 ;  /* 0x0000001506005986 */ /* 0x0003e2000c10110c */
[----:B------:R-:W-:Y:S02]  /*3700*/  LEA.HI.X.SX32 R15, R15, R12, 0x1, P6 ;  /* 0x0000000c0f0f7211 */ /* 0x000fe400030f0eff */
[----:B------:R-:W-:Y:S01]  /*3710*/  ISETP.LT.AND P5, PT, R13, UR7, !P0 ;  /* 0x000000070d007c0c */ /* 0x000fe2000c7a1270 */
[----:B0-----:R-:W-:Y:S01]  /*3720*/  IMAD R19, R0, 0x2, R17 ;  /* 0x0000000200137824 */ /* 0x001fe200078e0211 */
[----:B------:R-:W-:Y:S01]  /*3730*/  IADD3 R4, P6, R17, R2, RZ ;  /* 0x0000000211047210 */ /* 0x000fe20007fde0ff */
[----:B------:R0:W-:Y:S01]  /*3740*/  @P4 STG.E.U8 desc[UR12][R14.64], R25 ;  /* 0x000000190e004986 */ /* 0x0001e2000c10110c */
[----:B------:R-:W-:-:S02]  /*3750*/  LOP3.LUT R13, R3, 0xe, RZ, 0xfc, !PT ;  /* 0x0000000e030d7812 */ /* 0x000fc400078efcff */
[----:B------:R-:W-:Y:S02]  /*3760*/  LEA.HI.X.SX32 R5, R17, R12, 0x1, P6 ;  /* 0x0000000c11057211 */ /* 0x000fe400030f0eff */
[C---:B------:R-:W-:Y:S02]  /*3770*/  IADD3 R16, P6, R19.reuse, R2, RZ ;  /* 0x0000000213107210 */ /* 0x040fe40007fde0ff */
[----:B-1----:R-:W-:Y:S01]  /*3780*/  PRMT R21, R8, 0x7771, RZ ;  /* 0x0000777108157816 */ /* 0x002fe200000000ff */
[----:B------:R1:W-:Y:S01]  /*3790*/  @P3 STG.E.U8 desc[UR12][R4.64], R23 ;  /* 0x0000001704003986 */ /* 0x0003e2000c10110c */
[----:B------:R-:W-:Y:S01]  /*37a0*/  LEA.HI.X.SX32 R17, R19, R12, 0x1, P6 ;  /* 0x0000000c13117211 */ /* 0x000fe200030f0eff */
[C---:B------:R-:W-:Y:S01]  /*37b0*/  IMAD R19, R0.reuse, 0x2, R19 ;  /* 0x0000000200137824 */ /* 0x040fe200078e0213 */
[----:B------:R-:W-:Y:S02]  /*37c0*/  LOP3.LUT R7, R3, 0x12, RZ, 0xfc, !PT ;  /* 0x0000001203077812 */ /* 0x000fe400078efcff */
[----:B------:R-:W-:Y:S01]  /*37d0*/  ISETP.LT.AND P4, PT, R13, UR7, !P0 ;  /* 0x000000070d007c0c */ /* 0x000fe2000c781270 */
[----:B0-----:R-:W-:Y:S01]  /*37e0*/  IMAD R15, R0, 0x2, R19 ;  /* 0x00000002000f7824 */ /* 0x001fe200078e0213 */
[----:B------:R-:W-:Y:S01]  /*37f0*/  IADD3 R6, P6, R19, R2, RZ ;  /* 0x0000000213067210 */ /* 0x000fe20007fde0ff */
[----:B------:R0:W-:Y:S01]  /*3800*/  @P2 STG.E.U8 desc[UR12][R16.64], R21 ;  /* 0x0000001510002986 */ /* 0x0001e2000c10110c */
[----:B------:R-:W-:-:S02]  /*3810*/  ISETP.LT.AND P2, PT, R7, UR7, !P0 ;  /* 0x0000000707007c0c */ /* 0x000fc4000c741270 */
[----:B------:R-:W-:Y:S01]  /*3820*/  LEA.HI.X.SX32 R7, R19, R12, 0x1, P6 ;  /* 0x0000000c13077211 */ /* 0x000fe200030f0eff */
[C---:B------:R-:W-:Y:S01]  /*3830*/  IMAD R19, R0.reuse, 0x2, R15 ;  /* 0x0000000200137824 */ /* 0x040fe200078e020f */
[----:B-1----:R-:W-:Y:S02]  /*3840*/  IADD3 R4, P6, R15, R2, RZ ;  /* 0x000000020f047210 */ /* 0x002fe40007fde0ff */
[----:B------:R-:W-:Y:S02]  /*3850*/  LOP3.LUT R13, R3, 0x10, RZ, 0xfc, !PT ;  /* 0x00000010030d7812 */ /* 0x000fe400078efcff */
[----:B------:R-:W-:Y:S02]  /*3860*/  LEA.HI.X.SX32 R5, R15, R12, 0x1, P6 ;  /* 0x0000000c0f057211 */ /* 0x000fe400030f0eff */
[----:B------:R-:W-:Y:S01]  /*3870*/  IADD3 R14, P6, R19, R2, RZ ;  /* 0x00000002130e7210 */ /* 0x000fe20007fde0ff */
[----:B0-----:R-:W-:Y:S01]  /*3880*/  IMAD R21, R0, 0x2, R19 ;  /* 0x0000000200157824 */ /* 0x001fe200078e0213 */
[----:B------:R-:W-:-:S02]  /*3890*/  PRMT R25, R9, 0x7771, RZ ;  /* 0x0000777109197816 */ /* 0x000fc400000000ff */
[----:B------:R-:W-:Y:S02]  /*38a0*/  LEA.HI.X.SX32 R15, R19, R12, 0x1, P6 ;  /* 0x0000000c130f7211 */ /* 0x000fe400030f0eff */
[----:B------:R-:W-:Y:S01]  /*38b0*/  IADD3 R16, P6, R21, R2, RZ ;  /* 0x0000000215107210 */ /* 0x000fe20007fde0ff */
[----:B------:R0:W-:Y:S01]  /*38c0*/  @P1 STG.E.U8 desc[UR12][R6.64], R25 ;  /* 0x0000001906001986 */ /* 0x0001e2000c10110c */
[----:B------:R-:W-:Y:S02]  /*38d0*/  ISETP.LT.AND P3, PT, R13, UR7, !P0 ;  /* 0x000000070d007c0c */ /* 0x000fe4000c761270 */
[----:B------:R-:W-:Y:S01]  /*38e0*/  LEA.HI.X.SX32 R17, R21, R12, 0x1, P6 ;  /* 0x0000000c15117211 */ /* 0x000fe200030f0eff */
[----:B------:R-:W-:Y:S01]  /*38f0*/  IMAD R21, R0, 0x2, R21 ;  /* 0x0000000200157824 */ /* 0x000fe200078e0215 */
[----:B------:R1:W-:Y:S01]  /*3900*/  @P5 STG.E.U8 desc[UR12][R4.64], R27 ;  /* 0x0000001b04005986 */ /* 0x0003e2000c10110c */
[----:B------:R-:W-:Y:S02]  /*3910*/  PRMT R23, R11, 0x7771, RZ ;  /* 0x000077710b177816 */ /* 0x000fe400000000ff */
[----:B------:R-:W-:-:S02]  /*3920*/  LOP3.LUT R13, R3, 0x14, RZ, 0xfc, !PT ;  /* 0x00000014030d7812 */ /* 0x000fc400078efcff */
[C---:B------:R-:W-:Y:S01]  /*3930*/  IADD3 R18, P6, R21.reuse, R2, RZ ;  /* 0x0000000215127210 */ /* 0x040fe20007fde0ff */
[----:B------:R2:W-:Y:S01]  /*3940*/  @P4 STG.E.U8 desc[UR12][R14.64], R23 ;  /* 0x000000170e004986 */ /* 0x0005e2000c10110c */
[----:B0-----:R-:W-:Y:S02]  /*3950*/  PRMT R25, R8, 0x7772, RZ ;  /* 0x0000777208197816 */ /* 0x001fe400000000ff */
[----:B------:R-:W-:Y:S02]  /*3960*/  LEA.HI.X.SX32 R19, R21, R12, 0x1, P6 ;  /* 0x0000000c15137211 */ /* 0x000fe400030f0eff */
[----:B------:R-:W-:Y:S01]  /*3970*/  ISETP.LT.AND P1, PT, R13, UR7, !P0 ;  /* 0x000000070d007c0c */ /* 0x000fe2000c721270 */
[C---:B-1----:R-:W-:Y:S01]  /*3980*/  IMAD R5, R0.reuse, 0x2, R21 ;  /* 0x0000000200057824 */ /* 0x042fe200078e0215 */
[----:B------:R-:W-:Y:S01]  /*3990*/  LOP3.LUT R4, R3, 0x1a, RZ, 0xfc, !PT ;  /* 0x0000001a03047812 */ /* 0x000fe200078efcff */
[----:B------:R0:W-:Y:S01]  /*39a0*/  @P3 STG.E.U8 desc[UR12][R16.64], R25 ;  /* 0x0000001910003986 */ /* 0x0001e2000c10110c */
[----:B------:R-:W-:Y:S01]  /*39b0*/  PRMT R27, R9, 0x7772, RZ ;  /* 0x00007772091b7816 */ /* 0x000fe200000000ff */
[----:B------:R-:W-:Y:S01]  /*39c0*/  IMAD R7, R0, 0x2, R5 ;  /* 0x0000000200077824 */ /* 0x000fe200078e0205 */
[----:B------:R-:W-:-:S02]  /*39d0*/  ISETP.LT.AND P3, PT, R4, UR7, !P0 ;  /* 0x0000000704007c0c */ /* 0x000fc4000c761270 */
[----:B--2---:R-:W-:Y:S01]  /*39e0*/  IADD3 R14, P6, R5, R2, RZ ;  /* 0x00000002050e7210 */ /* 0x004fe20007fde0ff */
[----:B------:R1:W-:Y:S01]  /*39f0*/  @P2 STG.E.U8 desc[UR12][R18.64], R27 ;  /* 0x0000001b12002986 */ /* 0x0003e2000c10110c */
[----:B------:R-:W-:Y:S01]  /*3a00*/  LOP3.LUT R4, R3, 0x1c, RZ, 0xfc, !PT ;  /* 0x0000001c03047812 */ /* 0x000fe200078efcff */
[----:B------:R-:W-:Y:S01]  /*3a10*/  IMAD R21, R0, 0x2, R7 ;  /* 0x0000000200157824 */ /* 0x000fe200078e0207 */
[----:B------:R-:W-:Y:S02]  /*3a20*/  LEA.HI.X.SX32 R15, R5, R12, 0x1, P6 ;  /* 0x0000000c050f7211 */ /* 0x000fe400030f0eff */
[----:B------:R-:W-:Y:S02]  /*3a30*/  LOP3.LUT R13, R3, 0x16, RZ, 0xfc, !PT ;  /* 0x00000016030d7812 */ /* 0x000fe400078efcff */
[----:B0-----:R-:W-:Y:S02]  /*3a40*/  IADD3 R16, P6, R7, R2, RZ ;  /* 0x0000000207107210 */ /* 0x001fe40007fde0ff */
[----:B------:R-:W-:-:S02]  /*3a50*/  ISETP.LT.AND P5, PT, R13, UR7, !P0 ;  /* 0x000000070d007c0c */ /* 0x000fc4000c7a1270 */
[----:B------:R-:W-:Y:S01]  /*3a60*/  ISETP.LT.AND P2, PT, R4, UR7, !P0 ;  /* 0x0000000704007c0c */ /* 0x000fe2000c741270 */
[----:B-1----:R-:W-:Y:S01]  /*3a70*/  IMAD R19, R0, 0x2, R21 ;  /* 0x0000000200137824 */ /* 0x002fe200078e0215 */
[----:B------:R-:W-:Y:S02]  /*3a80*/  LEA.HI.X.SX32 R17, R7, R12, 0x1, P6 ;  /* 0x0000000c07117211 */ /* 0x000fe400030f0eff */
[----:B------:R-:W-:Y:S01]  /*3a90*/  LOP3.LUT R13, R3, 0x18, RZ, 0xfc, !PT ;  /* 0x00000018030d7812 */ /* 0x000fe200078efcff */
[----:B------:R-:W0:Y:S01]  /*3aa0*/  LDS.128 R4, [R22] ;  /* 0x0000000016047984 */ /* 0x000e220000000c00 */
[----:B------:R-:W-:Y:S02]  /*3ab0*/  PRMT R23, R10, 0x7772, RZ ;  /* 0x000077720a177816 */ /* 0x000fe400000000ff */
[----:B------:R-:W-:Y:S02]  /*3ac0*/  ISETP.LT.AND P4, PT, R13, UR7, !P0 ;  /* 0x000000070d007c0c */ /* 0x000fe4000c781270 */
[----:B------:R-:W-:Y:S01]  /*3ad0*/  IADD3 R20, P6, R21, R2, RZ ;  /* 0x0000000215147210 */ /* 0x000fe20007fde0ff */
[----:B------:R1:W-:Y:S01]  /*3ae0*/  @P1 STG.E.U8 desc[UR12][R14.64], R23 ;  /* 0x000000170e001986 */ /* 0x0003e2000c10110c */
[----:B------:R-:W-:-:S02]  /*3af0*/  PRMT R25, R11, 0x7772, RZ ;  /* 0x000077720b197816 */ /* 0x000fc400000000ff */
[----:B------:R-:W-:Y:S02]  /*3b00*/  LEA.HI.X.SX32 R21, R21, R12, 0x1, P6 ;  /* 0x0000000c15157211 */ /* 0x000fe400030f0eff */
[----:B------:R-:W-:Y:S01]  /*3b10*/  PRMT R27, R9, 0x7773, RZ ;  /* 0x00007773091b7816 */ /* 0x000fe200000000ff */
[----:B------:R2:W-:Y:S01]  /*3b20*/  @P5 STG.E.U8 desc[UR12][R16.64], R25 ;  /* 0x0000001910005986 */ /* 0x0005e2000c10110c */
[C---:B------:R-:W-:Y:S02]  /*3b30*/  LOP3.LUT R9, R3.reuse, 0x24, RZ, 0xfc, !PT ;  /* 0x0000002403097812 */ /* 0x040fe400078efcff */
[----:B------:R-:W-:Y:S02]  /*3b40*/  LOP3.LUT R13, R3, 0x1e, RZ, 0xfc, !PT ;  /* 0x0000001e030d7812 */ /* 0x000fe400078efcff */
[----:B-1----:R-:W-:Y:S02]  /*3b50*/  IADD3 R14, P6, R19, R2, RZ ;  /* 0x00000002130e7210 */ /* 0x002fe40007fde0ff */
[----:B------:R-:W-:-:S02]  /*3b60*/  PRMT R23, R8, 0x7773, RZ ;  /* 0x0000777308177816 */ /* 0x000fc400000000ff */
[----:B------:R-:W-:Y:S01]  /*3b70*/  LEA.HI.X.SX32 R15, R19, R12, 0x1, P6 ;  /* 0x0000000c130f7211 */ /* 0x000fe200030f0eff */
[----:B------:R-:W-:Y:S01]  /*3b80*/  IMAD R19, R0, 0x2, R19 ;  /* 0x0000000200137824 */ /* 0x000fe200078e0213 */
[----:B------:R-:W-:Y:S01]  /*3b90*/  LOP3.LUT R8, R3, 0x22, RZ, 0xfc, !PT ;  /* 0x0000002203087812 */ /* 0x000fe200078efcff */
[----:B------:R1:W-:Y:S01]  /*3ba0*/  @P4 STG.E.U8 desc[UR12][R20.64], R23 ;  /* 0x0000001714004986 */ /* 0x0003e2000c10110c */
[----:B--2---:R-:W-:Y:S01]  /*3bb0*/  PRMT R25, R10, 0x7773, RZ ;  /* 0x000077730a197816 */ /* 0x004fe200000000ff */
[----:B------:R-:W-:Y:S01]  /*3bc0*/  IMAD R17, R0, 0x2, R19 ;  /* 0x0000000200117824 */ /* 0x000fe200078e0213 */
[----:B------:R-:W-:Y:S01]  /*3bd0*/  ISETP.LT.AND P4, PT, R8, UR7, !P0 ;  /* 0x0000000708007c0c */ /* 0x000fe2000c781270 */
[----:B------:R2:W-:Y:S01]  /*3be0*/  @P3 STG.E.U8 desc[UR12][R14.64], R27 ;  /* 0x0000001b0e003986 */ /* 0x0005e2000c10110c */
[----:B------:R-:W-:Y:S02]  /*3bf0*/  IADD3 R8, P6, R19, R2, RZ ;  /* 0x0000000213087210 */ /* 0x000fe40007fde0ff */
[----:B------:R-:W-:-:S02]  /*3c00*/  ISETP.LT.AND P3, PT, R9, UR7, !P0 ;  /* 0x0000000709007c0c */ /* 0x000fc4000c761270 */
[----:B------:R-:W-:Y:S01]  /*3c10*/  LEA.HI.X.SX32 R9, R19, R12, 0x1, P6 ;  /* 0x0000000c13097211 */ /* 0x000fe200030f0eff */
[C---:B------:R-:W-:Y:S01]  /*3c20*/  IMAD R19, R0.reuse, 0x2, R17 ;  /* 0x0000000200137824 */ /* 0x040fe200078e0211 */
[----:B------:R-:W-:Y:S02]  /*3c30*/  IADD3 R10, P6, R17, R2, RZ ;  /* 0x00000002110a7210 */ /* 0x000fe40007fde0ff */
[----:B------:R-:W-:Y:S01]  /*3c40*/  ISETP.LT.AND P1, PT, R13, UR7, !P0 ;  /* 0x000000070d007c0c */ /* 0x000fe2000c721270 */
[----:B-1----:R-:W-:Y:S01]  /*3c50*/  IMAD R21, R0, 0x2, R19 ;  /* 0x0000000200157824 */ /* 0x002fe200078e0213 */
[----:B------:R-:W-:Y:S01]  /*3c60*/  PRMT R23, R11, 0x7773, RZ ;  /* 0x000077730b177816 */ /* 0x000fe200000000ff */
[----:B------:R1:W-:Y:S01]  /*3c70*/  @P2 STG.E.U8 desc[UR12][R8.64], R25 ;  /* 0x0000001908002986 */ /* 0x0003e2000c10110c */
[----:B------:R-:W-:Y:S02]  /*3c80*/  LOP3.LUT R13, R3, 0x20, RZ, 0xfc, !PT ;  /* 0x00000020030d7812 */ /* 0x000fe400078efcff */
[----:B------:R-:W-:-:S02]  /*3c90*/  LEA.HI.X.SX32 R11, R17, R12, 0x1, P6 ;  /* 0x0000000c110b7211 */ /* 0x000fc400030f0eff */
[----:B--2---:R-:W-:Y:S02]  /*3ca0*/  IADD3 R14, P6, R19, R2, RZ ;  /* 0x00000002130e7210 */ /* 0x004fe40007fde0ff */
[----:B------:R-:W-:Y:S02]  /*3cb0*/  ISETP.LT.AND P5, PT, R13, UR7, !P0 ;  /* 0x000000070d007c0c */ /* 0x000fe4000c7a1270 */
[----:B------:R-:W-:Y:S01]  /*3cc0*/  LEA.HI.X.SX32 R15, R19, R12, 0x1, P6 ;  /* 0x0000000c130f7211 */ /* 0x000fe200030f0eff */
[----:B------:R2:W-:Y:S01]  /*3cd0*/  @P1 STG.E.U8 desc[UR12][R10.64], R23 ;  /* 0x000000170a001986 */ /* 0x0005e2000c10110c */
[C---:B------:R-:W-:Y:S02]  /*3ce0*/  IADD3 R16, P6, R21.reuse, R2, RZ ;  /* 0x0000000215107210 */ /* 0x040fe40007fde0ff */
[----:B0-----:R-:W-:Y:S02]  /*3cf0*/  PRMT R27, R4, 0x7770, RZ ;  /* 0x00007770041b7816 */ /* 0x001fe400000000ff */
[----:B------:R-:W-:Y:S01]  /*3d00*/  LEA.HI.X.SX32 R17, R21, R12, 0x1, P6 ;  /* 0x0000000c15117211 */ /* 0x000fe200030f0eff */
[----:B------:R-:W-:Y:S01]  /*3d10*/  IMAD R21, R0, 0x2, R21 ;  /* 0x0000000200157824 */ /* 0x000fe200078e0215 */
[----:B------:R-:W-:-:S02]  /*3d20*/  PRMT R19, R5, 0x7770, RZ ;  /* 0x0000777005137816 */ /* 0x000fc400000000ff */
[C---:B-1----:R-:W-:Y:S01]  /*3d30*/  LOP3.LUT R9, R3.reuse, 0x2c, RZ, 0xfc, !PT ;  /* 0x0000002c03097812 */ /* 0x042fe200078efcff */
[----:B------:R0:W-:Y:S01]  /*3d40*/  @P5 STG.E.U8 desc[UR12][R14.64], R27 ;  /* 0x0000001b0e005986 */ /* 0x0001e2000c10110c */
[----:B------:R-:W-:Y:S01]  /*3d50*/  LOP3.LUT R13, R3, 0x26, RZ, 0xfc, !PT ;  /* 0x00000026030d7812 */ /* 0x000fe200078efcff */
[----:B--2---:R-:W-:Y:S01]  /*3d60*/  IMAD R11, R0, 0x2, R21 ;  /* 0x00000002000b7824 */ /* 0x004fe200078e0215 */
[----:B------:R-:W-:Y:S01]  /*3d70*/  IADD3 R8, P6, R21, R2, RZ ;  /* 0x0000000215087210 */ /* 0x000fe20007fde0ff */
[----:B------:R1:W-:Y:S01]  /*3d80*/  @P4 STG.E.U8 desc[UR12][R16.64], R19 ;  /* 0x0000001310004986 */ /* 0x0003e2000c10110c */
[----:B------:R-:W-:Y:S02]  /*3d90*/  ISETP.LT.AND P4, PT, R9, UR7, !P0 ;  /* 0x0000000709007c0c */ /* 0x000fe4000c781270 */
[----:B------:R-:W-:Y:S02]  /*3da0*/  ISETP.LT.AND P2, PT, R13, UR7, !P0 ;  /* 0x000000070d007c0c */ /* 0x000fe4000c741270 */
[----:B------:R-:W-:-:S02]  /*3db0*/  LEA.HI.X.SX32 R9, R21, R12, 0x1, P6 ;  /* 0x0000000c15097211 */ /* 0x000fc400030f0eff */
[----:B------:R-:W-:Y:S01]  /*3dc0*/  LOP3.LUT R13, R3, 0x28, RZ, 0xfc, !PT ;  /* 0x00000028030d7812 */ /* 0x000fe200078efcff */
[C---:B0-----:R-:W-:Y:S01]  /*3dd0*/  IMAD R15, R0.reuse, 0x2, R11 ;  /* 0x00000002000f7824 */ /* 0x041fe200078e020b */
[----:B------:R-:W-:Y:S02]  /*3de0*/  IADD3 R10, P6, R11, R2, RZ ;  /* 0x000000020b0a7210 */ /* 0x000fe40007fde0ff */
[----:B------:R-:W-:Y:S01]  /*3df0*/  ISETP.LT.AND P1, PT, R13, UR7, !P0 ;  /* 0x000000070d007c0c */ /* 0x000fe2000c721270 */
[----:B-1----:R-:W-:Y:S01]  /*3e00*/  IMAD R19, R0, 0x2, R15 ;  /* 0x0000000200137824 */ /* 0x002fe200078e020f */
[----:B------:R-:W-:Y:S02]  /*3e10*/  LEA.HI.X.SX32 R11, R11, R12, 0x1, P6 ;  /* 0x0000000c0b0b7211 */ /* 0x000fe400030f0eff */
[----:B------:R-:W-:Y:S02]  /*3e20*/  LOP3.LUT R13, R3, 0x2a, RZ, 0xfc, !PT ;  /* 0x0000002a030d7812 */ /* 0x000fe400078efcff */
[----:B------:R-:W-:-:S02]  /*3e30*/  IADD3 R14, P6, R15, R2, RZ ;  /* 0x000000020f0e7210 */ /* 0x000fc40007fde0ff */
[----:B------:R-:W-:Y:S02]  /*3e40*/  ISETP.LT.AND P5, PT, R13, UR7, !P0 ;  /* 0x000000070d007c0c */ /* 0x000fe4000c7a1270 */
[----:B------:R-:W-:Y:S02]  /*3e50*/  PRMT R23, R6, 0x7770, RZ ;  /* 0x0000777006177816 */ /* 0x000fe400000000ff */
[----:B------:R-:W-:Y:S02]  /*3e60*/  LEA.HI.X.SX32 R15, R15, R12, 0x1, P6 ;  /* 0x0000000c0f0f7211 */ /* 0x000fe400030f0eff */
[----:B------:R-:W-:Y:S01]  /*3e70*/  IADD3 R16, P6, R19, R2, RZ ;  /* 0x0000000213107210 */ /* 0x000fe20007fde0ff */
[----:B------:R0:W-:Y:S01]  /*3e80*/  @P3 STG.E.U8 desc[UR12][R8.64], R23 ;  /* 0x0000001708003986 */ /* 0x0001e2000c10110c */
[----:B------:R-:W-:Y:S02]  /*3e90*/  LOP3.LUT R13, R3, 0x2e, RZ, 0xfc, !PT ;  /* 0x0000002e030d7812 */ /* 0x000fe400078efcff */
[----:B------:R-:W-:-:S02]  /*3ea0*/  PRMT R25, R7, 0x7770, RZ ;  /* 0x0000777007197816 */ /* 0x000fc400000000ff */
[----:B------:R-:W-:Y:S01]  /*3eb0*/  LEA.HI.X.SX32 R17, R19, R12, 0x1, P6 ;  /* 0x0000000c13117211 */ /* 0x000fe200030f0eff */
[----:B------:R-:W-:Y:S01]  /*3ec0*/  IMAD R19, R0, 0x2, R19 ;  /* 0x0000000200137824 */ /* 0x000fe200078e0213 */
[----:B------:R-:W-:Y:S01]  /*3ed0*/  ISETP.LT.AND P3, PT, R13, UR7, !P0 ;  /* 0x000000070d007c0c */ /* 0x000fe2000c761270 */
[----:B------:R1:W-:Y:S01]  /*3ee0*/  @P2 STG.E.U8 desc[UR12][R10.64], R25 ;  /* 0x000000190a002986 */ /* 0x0003e2000c10110c */
[----:B------:R-:W-:Y:S02]  /*3ef0*/  LOP3.LUT R13, R3, 0x30, RZ, 0xfc, !PT ;  /* 0x00000030030d7812 */ /* 0x000fe400078efcff */
[----:B------:R-:W-:Y:S02]  /*3f00*/  PRMT R21, R4, 0x7771, RZ ;  /* 0x0000777104157816 */ /* 0x000fe400000000ff */
[----:B0-----:R-:W-:Y:S02]  /*3f10*/  PRMT R23, R5, 0x7771, RZ ;  /* 0x0000777105177816 */ /* 0x001fe400000000ff */
[----:B------:R-:W-:Y:S01]  /*3f20*/  LOP3.LUT R9, R3, 0x34, RZ, 0xfc, !PT ;  /* 0x0000003403097812 */ /* 0x000fe200078efcff */
[----:B------:R0:W-:Y:S01]  /*3f30*/  @P1 STG.E.U8 desc[UR12][R14.64], R21 ;  /* 0x000000150e001986 */ /* 0x0001e2000c10110c */
[----:B------:R-:W-:-:S02]  /*3f40*/  ISETP.LT.AND P2, PT, R13, UR7, !P0 ;  /* 0x000000070d007c0c */ /* 0x000fc4000c741270 */
[----:B------:R-:W-:Y:S01]  /*3f50*/  IADD3 R8, P6, R19, R2, RZ ;  /* 0x0000000213087210 */ /* 0x000fe20007fde0ff */
[C---:B-1----:R-:W-:Y:S01]  /*3f60*/  IMAD R11, R0.reuse, 0x2, R19 ;  /* 0x00000002000b7824 */ /* 0x042fe200078e0213 */
[----:B------:R-:W-:Y:S01]  /*3f70*/  LOP3.LUT R13, R3, 0x32, RZ, 0xfc, !PT ;  /* 0x00000032030d7812 */ /* 0x000fe200078efcff */
[----:B------:R1:W-:Y:S01]  /*3f80*/  @P5 STG.E.U8 desc[UR12][R16.64], R23 ;  /* 0x0000001710005986 */ /* 0x0003e2000c10110c */
[----:B------:R-:W-:Y:S02]  /*3f90*/  ISETP.LT.AND P5, PT, R9, UR7, !P0 ;  /* 0x0000000709007c0c */ /* 0x000fe4000c7a1270 */
[----:B------:R-:W-:Y:S02]  /*3fa0*/  LEA.HI.X.SX32 R9, R19, R12, 0x1, P6 ;  /* 0x0000000c13097211 */ /* 0x000fe400030f0eff */
[----:B------:R-:W-:Y:S01]  /*3fb0*/  ISETP.LT.AND P1, PT, R13, UR7, !P0 ;  /* 0x000000070d007c0c */ /* 0x000fe2000c721270 */
[----:B0-----:R-:W-:Y:S01]  /*3fc0*/  IMAD R15, R0, 0x2, R11 ;  /* 0x00000002000f7824 */ /* 0x001fe200078e020b */
[----:B------:R-:W-:-:S02]  /*3fd0*/  PRMT R21, R6, 0x7771, RZ ;  /* 0x0000777106157816 */ /* 0x000fc400000000ff */
[----:B------:R-:W-:Y:S02]  /*3fe0*/  IADD3 R10, P6, R11, R2, RZ ;  /* 0x000000020b0a7210 */ /* 0x000fe40007fde0ff */
[----:B------:R-:W-:Y:S01]  /*3ff0*/  LOP3.LUT R13, R3, 0x36, RZ, 0xfc, !PT ;  /* 0x00000036030d7812 */ /* 0x000fe200078efcff */
[----:B------:R0:W-:Y:S01]  /*4000*/  @P4 STG.E.U8 desc[UR12][R8.64], R21 ;  /* 0x0000001508004986 */ /* 0x0001e2000c10110c */
[----:B------:R-:W-:Y:S01]  /*4010*/  PRMT R19, R7, 0x7771, RZ ;  /* 0x0000777107137816 */ /* 0x000fe200000000ff */
[----:B-1----:R-:W-:Y:S01]  /*4020*/  IMAD R17, R0, 0x2, R15 ;  /* 0x0000000200117824 */ /* 0x002fe200078e020f */
[----:B------:R-:W-:Y:S02]  /*4030*/  LEA.HI.X.SX32 R11, R11, R12, 0x1, P6 ;  /* 0x0000000c0b0b7211 */ /* 0x000fe400030f0eff */
[----:B------:R-:W-:Y:S02]  /*4040*/  ISETP.LT.AND P4, PT, R13, UR7, !P0 ;  /* 0x000000070d007c0c */ /* 0x000fe4000c781270 */
[----:B------:R-:W-:Y:S01]  /*4050*/  LOP3.LUT R13, R3, 0x38, RZ, 0xfc, !PT ;  /* 0x00000038030d7812 */ /* 0x000fe200078efcff */
[----:B------:R1:W-:Y:S01]  /*4060*/  @P3 STG.E.U8 desc[UR12][R10.64], R19 ;  /* 0x000000130a003986 */ /* 0x0003e2000c10110c */
[----:B------:R-:W-:-:S02]  /*4070*/  IADD3 R14, P6, R15, R2, RZ ;  /* 0x000000020f0e7210 */ /* 0x000fc40007fde0ff */
[----:B------:R-:W-:Y:S01]  /*4080*/  ISETP.LT.AND P3, PT, R13, UR7, !P0 ;  /* 0x000000070d007c0c */ /* 0x000fe2000c761270 */
[----:B------:R-:W-:Y:S01]  /*4090*/  IMAD R13, R0, 0x2, R17 ;  /* 0x00000002000d7824 */ /* 0x000fe200078e0211 */
[----:B------:R-:W-:Y:S02]  /*40a0*/  LEA.HI.X.SX32 R15, R15, R12, 0x1, P6 ;  /* 0x0000000c0f0f7211 */ /* 0x000fe400030f0eff */
[----:B------:R-:W-:Y:S02]  /*40b0*/  PRMT R23, R4, 0x7772, RZ ;  /* 0x0000777204177816 */ /* 0x000fe400000000ff */
[----:B------:R-:W-:Y:S02]  /*40c0*/  IADD3 R16, P6, R17, R2, RZ ;  /* 0x0000000211107210 */ /* 0x000fe40007fde0ff */
[----:B0-----:R-:W-:Y:S01]  /*40d0*/  LOP3.LUT R8, R3, 0x3a, RZ, 0xfc, !PT ;  /* 0x0000003a03087812 */ /* 0x001fe200078efcff */
[----:B-1----:R-:W-:Y:S01]  /*40e0*/  IMAD R11, R0, 0x2, R13 ;  /* 0x00000002000b7824 */ /* 0x002fe200078e020d */
[----:B------:R0:W-:Y:S01]  /*40f0*/  @P2 STG.E.U8 desc[UR12][R14.64], R23 ;  /* 0x000000170e002986 */ /* 0x0001e2000c10110c */
[----:B------:R-:W-:-:S02]  /*4100*/  LEA.HI.X.SX32 R17, R17, R12, 0x1, P6 ;  /* 0x0000000c11117211 */ /* 0x000fc400030f0eff */
[----:B------:R-:W-:Y:S01]  /*4110*/  IMAD R19, R0, 0x2, R11 ;  /* 0x0000000200137824 */ /* 0x000fe200078e020b */
[----:B------:R-:W-:Y:S02]  /*4120*/  ISETP.LT.AND P2, PT, R8, UR7, !P0 ;  /* 0x0000000708007c0c */ /* 0x000fe4000c741270 */
[----:B------:R-:W-:Y:S01]  /*4130*/  PRMT R27, R5, 0x7772, RZ ;  /* 0x00007772051b7816 */ /* 0x000fe200000000ff */
[----:B------:R-:W-:Y:S01]  /*4140*/  IMAD R21, R0, 0x2, R19 ;  /* 0x0000000200157824 */ /* 0x000fe200078e0213 */
[----:B------:R-:W-:-:S03]  /*4150*/  IADD3 R8, P6, R13, R2, RZ ;  /* 0x000000020d087210 */ /* 0x000fc60007fde0ff */
[----:B------:R1:W-:Y:S01]  /*4160*/  @P1 STG.E.U8 desc[UR12][R16.64], R27 ;  /* 0x0000001b10001986 */ /* 0x0003e2000c10110c */
[----:B------:R-:W-:Y:S01]  /*4170*/  LEA.HI.X.SX32 R9, R13, R12, 0x1, P6 ;  /* 0x0000000c0d097211 */ /* 0x000fe200030f0eff */
[C---:B0-----:R-:W-:Y:S01]  /*4180*/  IMAD R23, R0.reuse, 0x2, R21 ;  /* 0x0000000200177824 */ /* 0x041fe200078e0215 */
[-C--:B------:R-:W-:Y:S02]  /*4190*/  IADD3 R14, P6, R19, R2.reuse, RZ ;  /* 0x00000002130e7210 */ /* 0x080fe40007fde0ff */
[----:B------:R-:W-:Y:S01]  /*41a0*/  IADD3 R10, P1, R11, R2, RZ ;  /* 0x000000020b0a7210 */ /* 0x000fe20007f3e0ff */
[----:B------:R-:W-:Y:S01]  /*41b0*/  IMAD R25, R0, 0x2, R23 ;  /* 0x0000000200197824 */ /* 0x000fe200078e0217 */
[-C--:B------:R-:W-:Y:S02]  /*41c0*/  LEA.HI.X.SX32 R15, R19, R12.reuse, 0x1, P6 ;  /* 0x0000000c130f7211 */ /* 0x080fe400030f0eff */
[----:B------:R-:W-:Y:S02]  /*41d0*/  LEA.HI.X.SX32 R11, R11, R12, 0x1, P1 ;  /* 0x0000000c0b0b7211 */ /* 0x000fe400008f0eff */
[----:B------:R-:W-:-:S02]  /*41e0*/  IADD3 R18, P6, R21, R2, RZ ;  /* 0x0000000215127210 */ /* 0x000fc40007fde0ff */
[----:B-1----:R-:W-:Y:S02]  /*41f0*/  IADD3 R16, P1, R23, R2, RZ ;  /* 0x0000000217107210 */ /* 0x002fe40007f3e0ff */
[C---:B------:R-:W-:Y:S02]  /*4200*/  LOP3.LUT R13, R3.reuse, 0x3c, RZ, 0xfc, !PT ;  /* 0x0000003c030d7812 */ /* 0x040fe400078efcff */
[----:B------:R-:W-:Y:S02]  /*4210*/  LOP3.LUT R3, R3, 0x3e, RZ, 0xfc, !PT ;  /* 0x0000003e03037812 */ /* 0x000fe400078efcff */
[----:B------:R-:W-:Y:S02]  /*4220*/  LEA.HI.X.SX32 R19, R21, R12, 0x1, P6 ;  /* 0x0000000c15137211 */ /* 0x000fe400030f0eff */
[----:B------:R-:W-:Y:S02]  /*4230*/  IADD3 R2, P6, R25, R2, RZ ;  /* 0x0000000219027210 */ /* 0x000fe40007fde0ff */
[----:B------:R-:W-:-:S02]  /*4240*/  LEA.HI.X.SX32 R17, R23, R12, 0x1, P1 ;  /* 0x0000000c17117211 */ /* 0x000fc400008f0eff */
[----:B------:R-:W-:Y:S02]  /*4250*/  ISETP.LT.AND P1, PT, R13, UR7, !P0 ;  /* 0x000000070d007c0c */ /* 0x000fe4000c721270 */
[----:B------:R-:W-:Y:S02]  /*4260*/  ISETP.LT.AND P0, PT, R3, UR7, !P0 ;  /* 0x0000000703007c0c */ /* 0x000fe4000c701270 */
[----:B------:R-:W-:Y:S02]  /*4270*/  LEA.HI.X.SX32 R3, R25, R12, 0x1, P6 ;  /* 0x0000000c19037211 */ /* 0x000fe400030f0eff */
[----:B------:R-:W-:Y:S02]  /*4280*/  PRMT R25, R6, 0x7772, RZ ;  /* 0x0000777206197816 */ /* 0x000fe400000000ff */
[----:B------:R-:W-:Y:S02]  /*4290*/  PRMT R23, R7, 0x7772, RZ ;  /* 0x0000777207177816 */ /* 0x000fe400000000ff */
[----:B------:R-:W-:Y:S01]  /*42a0*/  PRMT R21, R4, 0x7773, RZ ;  /* 0x0000777304157816 */ /* 0x000fe200000000ff */
[----:B------:R0:W-:Y:S01]  /*42b0*/  @P5 STG.E.U8 desc[UR12][R8.64], R25 ;  /* 0x0000001908005986 */ /* 0x0001e2000c10110c */
[----:B------:R-:W-:-:S02]  /*42c0*/  PRMT R13, R5, 0x7773, RZ ;  /* 0x00007773050d7816 */ /* 0x000fc400000000ff */
[----:B------:R-:W-:Y:S01]  /*42d0*/  PRMT R5, R6, 0x7773, RZ ;  /* 0x0000777306057816 */ /* 0x000fe200000000ff */
[----:B------:R0:W-:Y:S01]  /*42e0*/  @P4 STG.E.U8 desc[UR12][R10.64], R23 ;  /* 0x000000170a004986 */ /* 0x0001e2000c10110c */
[----:B------:R-:W-:-:S03]  /*42f0*/  PRMT R7, R7, 0x7773, RZ ;  /* 0x0000777307077816 */ /* 0x000fc600000000ff */
[----:B------:R0:W-:Y:S04]  /*4300*/  @P3 STG.E.U8 desc[UR12][R14.64], R21 ;  /* 0x000000150e003986 */ /* 0x0001e8000c10110c */
[----:B------:R0:W-:Y:S04]  /*4310*/  @P2 STG.E.U8 desc[UR12][R18.64], R13 ;  /* 0x0000000d12002986 */ /* 0x0001e8000c10110c */
[----:B------:R0:W-:Y:S01]  /*4320*/  @P1 STG.E.U8 desc[UR12][R16.64], R5 ;  /* 0x0000000510001986 */ /* 0x0001e2000c10110c */
[----:B------:R-:W-:Y:S05]  /*4330*/  @!P0 EXIT ;  /* 0x000000000000894d */ /* 0x000fea0003800000 */
[----:B------:R-:W-:Y:S01]  /*4340*/  STG.E.U8 desc[UR12][R2.64], R7 ;  /* 0x0000000702007986 */ /* 0x000fe2000c10110c */
[----:B------:R-:W-:Y:S05]  /*4350*/  EXIT ;  /* 0x000000000000794d */ /* 0x000fea0003800000 */
.L_x_3:
[----:B------:R-:W-:-:S00]  /*4360*/  BRA `(.L_x_3) ;  /* 0xfffffffc00fc7947 */ /* 0x000fc0000383ffff */
[----:B------:R-:W-:-:S00]  /*4370*/  NOP ;  /* 0x0000000000007918 */ /* 0x000fc00000000000 */
        /* <DEDUP_REMOVED lines=8> */
.L_x_4:


//--------------------- .nv.shared.matmul_kernel  --------------------------
	.section	.nv.shared.matmul_kernel,"aw",@nobits
	.sectionflags	@""
	.align	16
	.zero		1024


//--------------------- .nv.shared.reserved.0     --------------------------
	.section	.nv.shared.reserved.0,"aw",@nobits
	.weak		__nv_reservedSMEM_offset_0_alias
	.size		__nv_reservedSMEM_offset_0_alias, 0, 0
	.other		__nv_reservedSMEM_offset_0_alias,@"STO_CUDA_RESERVED_SHARED STV_DEFAULT"
__nv_reservedSMEM_offset_0_alias:
	.zero		0


//--------------------- .nv.constant0.matmul_kernel --------------------------
	.section	.nv.constant0.matmul_kernel,"a",@progbits
	.sectionflags	@""
	.align	4
.nv.constant0.matmul_kernel:
	.zero		608


//--------------------- SYMBOLS --------------------------

	.type		.nv.reservedSmem.offset0,@object
	.size		.nv.reservedSmem.offset0,0x4
